// auto-generated by cutlass_sweep.fmha — config: {"arch": "sm_90", "direction": "fwd", "dtype": "bf16", "head_dim": 96, "mask": "residual", "schedule": "pingpong", "tile_kv": 64, "tile_q": 128}
#include "cutlass/cutlass.h"
#include "cute/tensor.hpp"
#include "cutlass/device_kernel.h"
#include "cutlass/kernel_hardware_info.h"
#include "88_hopper_fmha/collective/fmha_fusion.hpp"
#include "88_hopper_fmha/kernel/fmha_kernel_builder.hpp"

using namespace cute;
using Element = cutlass::bfloat16_t;
using TileShape = Shape<_128, _64, _96>;
using StrideQ = cute::tuple<int, _1, cute::tuple<int, int>>;
using StrideK = cute::tuple<int, _1, cute::tuple<int, int>>;
using StrideV = cute::tuple<int, cute::_1, cute::tuple<int, int>>;

using Kernel = typename cutlass::fmha::kernel::FmhaBuilder<
    Element, float, float,
    TileShape, StrideQ, StrideK, StrideV,
    cutlass::fmha::collective::ResidualFusion,
    cutlass::gemm::KernelTmaWarpSpecializedPingpong
  >::Kernel;

auto* _anchor = &cutlass::device_kernel<Kernel>;


// ===== COMPILED SASS (sm_90a) =====

	.target	sm_90a

	.elftype	@"ET_EXEC"


//--------------------- .note.nv.tkinfo           --------------------------
	.section	.note.nv.tkinfo,"",@"SHT_NOTE"
	.sectionflags	@"SHF_NOTE_NV_TKINFO"
	.tkinfo
        /*0018*/ 	.word	0x00000002
        /*0030*/ 	.string	""
        /*0030*/ 	.string	"ptxas"
        /*0030*/ 	.string	"Cuda compilation tools, release 13.0, V13.0.88"
        /*0030*/ 	.string	"Build cuda_13.0.r13.0/compiler.36424714_0"
        /*0030*/ 	.string	"-arch sm_90a -m 64 "



//--------------------- .note.nv.cuinfo           --------------------------
	.section	.note.nv.cuinfo,"",@"SHT_NOTE"
	.sectionflags	@"SHF_NOTE_NV_CUINFO"
        /*0018*/ 	.short	0x0002
        /*001a*/ 	.short	0x005a
        /*001c*/ 	.short	0x0082
	.zero		2


//--------------------- .nv.info                  --------------------------
	.section	.nv.info,"",@"SHT_CUDA_INFO"
	.align	4


	//----- nvinfo : EIATTR_REGCOUNT
	.align		4
        /*0000*/ 	.byte	0x04, 0x2f
        /*0002*/ 	.short	(.L_16 - .L_15)
	.align		4
.L_15:
        /*0004*/ 	.word	index@(_ZN7cutlass13device_kernelINS_4fmha6kernel28FmhaKernelTmaWarpSpecializedINS1_10collective30FmhaMainloopTmaWarpSpecializedINS_10bfloat16_tEffN4cute5tupleIJNS7_1CILi128EEENS9_ILi64EEENS9_ILi96EEEEEENS8_IJiNS9_ILi1EEENS8_IJiiEEEEEESG_SG_NS4_14ResidualFusionEJNS2_6OptionILNS2_3TagE0ENS9_ILb1EEEEENSI_ILSJ_2ESK_EEEEENS4_15FmhaFwdEpilogueIS6_fNS8_IJSB_SC_SB_EEEEENS2_23PersistentTileSchedulerEJSL_SM_EEEEEvNT_6ParamsE)
        /*0008*/ 	.word	0x000000a8


	//----- nvinfo : EIATTR_FRAME_SIZE
	.align		4
.L_16:
        /*000c*/ 	.byte	0x04, 0x11
        /*000e*/ 	.short	(.L_18 - .L_17)
	.align		4
.L_17:
        /*0010*/ 	.word	index@($__internal_0_$__cuda_sm20_rcp_rn_f32_slowpath)
        /*0014*/ 	.word	0x00000000


	//----- nvinfo : EIATTR_FRAME_SIZE
	.align		4
.L_18:
        /*0018*/ 	.byte	0x04, 0x11
        /*001a*/ 	.short	(.L_20 - .L_19)
	.align		4
.L_19:
        /*001c*/ 	.word	index@(_ZN7cutlass13device_kernelINS_4fmha6kernel28FmhaKernelTmaWarpSpecializedINS1_10collective30FmhaMainloopTmaWarpSpecializedINS_10bfloat16_tEffN4cute5tupleIJNS7_1CILi128EEENS9_ILi64EEENS9_ILi96EEEEEENS8_IJiNS9_ILi1EEENS8_IJiiEEEEEESG_SG_NS4_14ResidualFusionEJNS2_6OptionILNS2_3TagE0ENS9_ILb1EEEEENSI_ILSJ_2ESK_EEEEENS4_15FmhaFwdEpilogueIS6_fNS8_IJSB_SC_SB_EEEEENS2_23PersistentTileSchedulerEJSL_SM_EEEEEvNT_6ParamsE)
        /*0020*/ 	.word	0x00000000


	//----- nvinfo : EIATTR_MIN_STACK_SIZE
	.align		4
.L_20:
        /*0024*/ 	.byte	0x04, 0x12
        /*0026*/ 	.short	(.L_22 - .L_21)
	.align		4
.L_21:
        /*0028*/ 	.word	index@(_ZN7cutlass13device_kernelINS_4fmha6kernel28FmhaKernelTmaWarpSpecializedINS1_10collective30FmhaMainloopTmaWarpSpecializedINS_10bfloat16_tEffN4cute5tupleIJNS7_1CILi128EEENS9_ILi64EEENS9_ILi96EEEEEENS8_IJiNS9_ILi1EEENS8_IJiiEEEEEESG_SG_NS4_14ResidualFusionEJNS2_6OptionILNS2_3TagE0ENS9_ILb1EEEEENSI_ILSJ_2ESK_EEEEENS4_15FmhaFwdEpilogueIS6_fNS8_IJSB_SC_SB_EEEEENS2_23PersistentTileSchedulerEJSL_SM_EEEEEvNT_6ParamsE)
        /*002c*/ 	.word	0x00000000
.L_22:


//--------------------- .nv.compat                --------------------------
	.section	.nv.compat,"",@"SHT_CUDA_COMPAT_INFO"
	.align	4
        /*0000*/ 	.byte	0x02, 0x09, 0x01, 0x00, 0x02, 0x02, 0x04, 0x00, 0x02, 0x05, 0x05, 0x00, 0x03, 0x07, 0x01, 0x01
        /*0010*/ 	.byte	0x02, 0x03, 0x01, 0x00, 0x02, 0x06, 0x01, 0x00, 0x04, 0x0b, 0x08, 0x00, 0x00, 0x00, 0x00, 0x00
        /*0020*/ 	.byte	0x00, 0x00, 0x00, 0x00


//--------------------- .nv.info._ZN7cutlass13device_kernelINS_4fmha6kernel28FmhaKernelTmaWarpSpecializedINS1_10collective30FmhaMainloopTmaWarpSpecializedINS_10bfloat16_tEffN4cute5tupleIJNS7_1CILi128EEENS9_ILi64EEENS9_ILi96EEEEEENS8_IJiNS9_ILi1EEENS8_IJiiEEEEEESG_SG_NS4_14ResidualFusionEJNS2_6OptionILNS2_3TagE0ENS9_ILb1EEEEENSI_ILSJ_2ESK_EEEEENS4_15FmhaFwdEpilogueIS6_fNS8_IJSB_SC_SB_EEEEENS2_23PersistentTileSchedulerEJSL_SM_EEEEEvNT_6ParamsE --------------------------
	.section	.nv.info._ZN7cutlass13device_kernelINS_4fmha6kernel28FmhaKernelTmaWarpSpecializedINS1_10collective30FmhaMainloopTmaWarpSpecializedINS_10bfloat16_tEffN4cute5tupleIJNS7_1CILi128EEENS9_ILi64EEENS9_ILi96EEEEEENS8_IJiNS9_ILi1EEENS8_IJiiEEEEEESG_SG_NS4_14ResidualFusionEJNS2_6OptionILNS2_3TagE0ENS9_ILb1EEEEENSI_ILSJ_2ESK_EEEEENS4_15FmhaFwdEpilogueIS6_fNS8_IJSB_SC_SB_EEEEENS2_23PersistentTileSchedulerEJSL_SM_EEEEEvNT_6ParamsE,"",@"SHT_CUDA_INFO"
	.sectionflags	@""
	.align	4


	//----- nvinfo : EIATTR_CUDA_API_VERSION
	.align		4
        /*0000*/ 	.byte	0x04, 0x37
        /*0002*/ 	.short	(.L_24 - .L_23)
.L_23:
        /*0004*/ 	.word	0x00000082


	//----- nvinfo : EIATTR_KPARAM_INFO
	.align		4
.L_24:
        /*0008*/ 	.byte	0x04, 0x17
        /*000a*/ 	.short	(.L_26 - .L_25)
.L_25:
        /*000c*/ 	.word	0x00000000
        /*0010*/ 	.short	0x0000
        /*0012*/ 	.short	0x0070
        /*0014*/ 	.byte	0x00, 0xf0, 0x01, 0x20


	//----- nvinfo : EIATTR_SPARSE_MMA_MASK
	.align		4
.L_26:
        /*0018*/ 	.byte	0x03, 0x50
        /*001a*/ 	.short	0x0000


	//----- nvinfo : EIATTR_MAXREG_COUNT
	.align		4
        /*001c*/ 	.byte	0x03, 0x1b
        /*001e*/ 	.short	0x00a8


	//----- nvinfo : EIATTR_NUM_BARRIERS
	.align		4
        /*0020*/ 	.byte	0x02, 0x4c
        /*0022*/ 	.byte	0x02
	.zero		1


	//----- nvinfo : EIATTR_EXTERNS
	.align		4
        /*0024*/ 	.byte	0x04, 0x0f
        /*0026*/ 	.short	(.L_28 - .L_27)


	//   ....[0]....
	.align		4
.L_27:
        /*0028*/ 	.word	index@(__assertfail)


	//----- nvinfo : EIATTR_MERCURY_ISA_VERSION
	.align		4
.L_28:
        /*002c*/ 	.byte	0x03, 0x5f
        /*002e*/ 	.short	0x0101


	//----- nvinfo : EIATTR_INT_WARP_WIDE_INSTR_OFFSETS
	.align		4
        /*0030*/ 	.byte	0x04, 0x31
        /*0032*/ 	.short	(.L_30 - .L_29)


	//   ....[0]....
.L_29:
        /*0034*/ 	.word	0x00000760


	//   ....[1]....
        /*0038*/ 	.word	0x00000770


	//   ....[2]....
        /*003c*/ 	.word	0x00000780


	//   ....[3]....
        /*0040*/ 	.word	0x00000790


	//   ....[4]....
        /*0044*/ 	.word	0x00000800


	//   ....[5]....
        /*0048*/ 	.word	0x000009c0


	//   ....[6]....
        /*004c*/ 	.word	0x00000a70


	//----- nvinfo : EIATTR_COOP_GROUP_MASK_REGIDS
	.align		4
.L_30:
        /*0050*/ 	.byte	0x04, 0x29
        /*0052*/ 	.short	(.L_32 - .L_31)


	//   ....[0]....
.L_31:
        /*0054*/ 	.word	0xffffffff


	//   ....[1]....
        /*0058*/ 	.word	0xffffffff


	//   ....[2]....
        /*005c*/ 	.word	0xffffffff


	//   ....[3]....
        /*0060*/ 	.word	0xffffffff


	//   ....[4]....
        /*0064*/ 	.word	0xffffffff


	//   ....[5]....
        /*0068*/ 	.word	0xffffffff


	//   ....[6]....
        /*006c*/ 	.word	0xffffffff


	//   ....[7]....
        /*0070*/ 	.word	0xffffffff


	//   ....[8]....
        /*0074*/ 	.word	0xffffffff


	//   ....[9]....
        /*0078*/ 	.word	0xffffffff


	//   ....[10]....
        /*007c*/ 	.word	0xffffffff


	//   ....[11]....
        /*0080*/ 	.word	0xffffffff


	//   ....[12]....
        /*0084*/ 	.word	0xffffffff


	//   ....[13]....
        /*0088*/ 	.word	0xffffffff


	//   ....[14]....
        /*008c*/ 	.word	0xffffffff


	//   ....[15]....
        /*0090*/ 	.word	0xffffffff


	//   ....[16]....
        /*0094*/ 	.word	0xffffffff


	//   ....[17]....
        /*0098*/ 	.word	0xffffffff


	//   ....[18]....
        /*009c*/ 	.word	0xffffffff


	//   ....[19]....
        /*00a0*/ 	.word	0xffffffff


	//   ....[20]....
        /*00a4*/ 	.word	0xffffffff


	//   ....[21]....
        /*00a8*/ 	.word	0xffffffff


	//----- nvinfo : EIATTR_COOP_GROUP_INSTR_OFFSETS
	.align		4
.L_32:
        /*00ac*/ 	.byte	0x04, 0x28
        /*00ae*/ 	.short	(.L_34 - .L_33)


	//   ....[0]....
.L_33:
        /*00b0*/ 	.word	0x00000070


	//   ....[1]....
        /*00b4*/ 	.word	0x000000a0


	//   ....[2]....
        /*00b8*/ 	.word	0x000001d0


	//   ....[3]....
        /*00bc*/ 	.word	0x000003e0


	//   ....[4]....
        /*00c0*/ 	.word	0x000005a0


	//   ....[5]....
        /*00c4*/ 	.word	0x00000700


	//   ....[6]....
        /*00c8*/ 	.word	0x00001b10


	//   ....[7]....
        /*00cc*/ 	.word	0x00001b70


	//   ....[8]....
        /*00d0*/ 	.word	0x00001de0


	//   ....[9]....
        /*00d4*/ 	.word	0x00001f10


	//   ....[10]....
        /*00d8*/ 	.word	0x00003170


	//   ....[11]....
        /*00dc*/ 	.word	0x000031a0


	//   ....[12]....
        /*00e0*/ 	.word	0x000034a0


	//   ....[13]....
        /*00e4*/ 	.word	0x000035c0


	//   ....[14]....
        /*00e8*/ 	.word	0x00004fd0


	//   ....[15]....
        /*00ec*/ 	.word	0x00005030


	//   ....[16]....
        /*00f0*/ 	.word	0x000053c0


	//   ....[17]....
        /*00f4*/ 	.word	0x000054d0


	//   ....[18]....
        /*00f8*/ 	.word	0x000067d0


	//   ....[19]....
        /*00fc*/ 	.word	0x00006810


	//   ....[20]....
        /*0100*/ 	.word	0x00006850


	//   ....[21]....
        /*0104*/ 	.word	0x00006870


	//----- nvinfo : EIATTR_REG_RECONFIG
	.align		4
.L_34:
        /*0108*/ 	.byte	0x01, 0x54
	.zero		2


	//----- nvinfo : EIATTR_SYSCALL_OFFSETS
	.align		4
        /*010c*/ 	.byte	0x04, 0x46
        /*010e*/ 	.short	(.L_36 - .L_35)


	//   ....[0]....
.L_35:
        /*0110*/ 	.word	0x000073a0


	//   ....[1]....
        /*0114*/ 	.word	0x00007500


	//----- nvinfo : EIATTR_MBARRIER_INSTR_OFFSETS
	.align		4
.L_36:
        /*0118*/ 	.byte	0x04, 0x39
        /*011a*/ 	.short	(.L_38 - .L_37)


	//   ....[0]....
.L_37:
        /*011c*/ 	.word	0x00000390
        /*0120*/ 	.word	0x000000ff
        /*0124*/ 	.word	0x00019450
        /*0128*/ 	.short	0x0100
        /*012a*/ 	.byte	0x08
	.zero		1


	//   ....[1]....
        /*012c*/ 	.word	0x000003a0
        /*0130*/ 	.word	0x000000ff
        /*0134*/ 	.word	0x00019460
        /*0138*/ 	.short	0x0100
        /*013a*/ 	.byte	0x08
	.zero		1


	//   ....[2]....
        /*013c*/ 	.word	0x000003b0
        /*0140*/ 	.word	0x000000ff
        /*0144*/ 	.word	0x00019458
        /*0148*/ 	.short	0x0100
        /*014a*/ 	.byte	0x08
	.zero		1


	//   ....[3]....
        /*014c*/ 	.word	0x000003c0
        /*0150*/ 	.word	0x000000ff
        /*0154*/ 	.word	0x00019468
        /*0158*/ 	.short	0x0100
        /*015a*/ 	.byte	0x08
	.zero		1


	//   ....[4]....
        /*015c*/ 	.word	0x000004f0
        /*0160*/ 	.word	0x000000ff
        /*0164*/ 	.word	0x00019400
        /*0168*/ 	.short	0x0100
        /*016a*/ 	.byte	0x08
	.zero		1


	//   ....[5]....
        /*016c*/ 	.word	0x00000500
        /*0170*/ 	.word	0x000000ff
        /*0174*/ 	.word	0x00019428
        /*0178*/ 	.short	0x0100
        /*017a*/ 	.byte	0x08
	.zero		1


	//   ....[6]....
        /*017c*/ 	.word	0x00000510
        /*0180*/ 	.word	0x000000ff
        /*0184*/ 	.word	0x00019408
        /*0188*/ 	.short	0x0100
        /*018a*/ 	.byte	0x08
	.zero		1


	//   ....[7]....
        /*018c*/ 	.word	0x00000520
        /*0190*/ 	.word	0x000000ff
        /*0194*/ 	.word	0x00019430
        /*0198*/ 	.short	0x0100
        /*019a*/ 	.byte	0x08
	.zero		1


	//   ....[8]....
        /*019c*/ 	.word	0x00000530
        /*01a0*/ 	.word	0x000000ff
        /*01a4*/ 	.word	0x00019410
        /*01a8*/ 	.short	0x0100
        /*01aa*/ 	.byte	0x08
	.zero		1


	//   ....[9]....
        /*01ac*/ 	.word	0x00000540
        /*01b0*/ 	.word	0x000000ff
        /*01b4*/ 	.word	0x00019438
        /*01b8*/ 	.short	0x0100
        /*01ba*/ 	.byte	0x08
	.zero		1


	//   ....[10]....
        /*01bc*/ 	.word	0x00000550
        /*01c0*/ 	.word	0x000000ff
        /*01c4*/ 	.word	0x00019418
        /*01c8*/ 	.short	0x0100
        /*01ca*/ 	.byte	0x08
	.zero		1


	//   ....[11]....
        /*01cc*/ 	.word	0x00000560
        /*01d0*/ 	.word	0x000000ff
        /*01d4*/ 	.word	0x00019440
        /*01d8*/ 	.short	0x0100
        /*01da*/ 	.byte	0x08
	.zero		1


	//   ....[12]....
        /*01dc*/ 	.word	0x00000570
        /*01e0*/ 	.word	0x000000ff
        /*01e4*/ 	.word	0x00019420
        /*01e8*/ 	.short	0x0100
        /*01ea*/ 	.byte	0x08
	.zero		1


	//   ....[13]....
        /*01ec*/ 	.word	0x00000580
        /*01f0*/ 	.word	0x000000ff
        /*01f4*/ 	.word	0x00019448
        /*01f8*/ 	.short	0x0100
        /*01fa*/ 	.byte	0x08
	.zero		1


	//   ....[14]....
        /*01fc*/ 	.word	0x000006b0
        /*0200*/ 	.word	0x000000ff
        /*0204*/ 	.word	0x00019470
        /*0208*/ 	.short	0x0100
        /*020a*/ 	.byte	0x08
	.zero		1


	//   ....[15]....
        /*020c*/ 	.word	0x000006c0
        /*0210*/ 	.word	0x000000ff
        /*0214*/ 	.word	0x00019480
        /*0218*/ 	.short	0x0100
        /*021a*/ 	.byte	0x08
	.zero		1


	//   ....[16]....
        /*021c*/ 	.word	0x000006d0
        /*0220*/ 	.word	0x000000ff
        /*0224*/ 	.word	0x00019478
        /*0228*/ 	.short	0x0100
        /*022a*/ 	.byte	0x08
	.zero		1


	//   ....[17]....
        /*022c*/ 	.word	0x000006e0
        /*0230*/ 	.word	0x000000ff
        /*0234*/ 	.word	0x00019488
        /*0238*/ 	.short	0x0100
        /*023a*/ 	.byte	0x08
	.zero		1


	//   ....[18]....
        /*023c*/ 	.word	0x00000820
        /*0240*/ 	.word	0x000000ff
        /*0244*/ 	.word	0x00019490
        /*0248*/ 	.short	0x0100
        /*024a*/ 	.byte	0x06
	.zero		1


	//   ....[19]....
        /*024c*/ 	.word	0x00000830
        /*0250*/ 	.word	0x000000ff
        /*0254*/ 	.word	0x00019498
        /*0258*/ 	.short	0x0100
        /*025a*/ 	.byte	0x06
	.zero		1


	//   ....[20]....
        /*025c*/ 	.word	0x00000840
        /*0260*/ 	.word	0x000000ff
        /*0264*/ 	.word	0x000194a0
        /*0268*/ 	.short	0x0100
        /*026a*/ 	.byte	0x06
	.zero		1


	//   ....[21]....
        /*026c*/ 	.word	0x00000850
        /*0270*/ 	.word	0x000000ff
        /*0274*/ 	.word	0x000194a8
        /*0278*/ 	.short	0x0100
        /*027a*/ 	.byte	0x06
	.zero		1


	//   ....[22]....
        /*027c*/ 	.word	0x00000950
        /*0280*/ 	.word	0x000000ff
        /*0284*/ 	.word	0x000194c0
        /*0288*/ 	.short	0x0100
        /*028a*/ 	.byte	0x08
	.zero		1


	//   ....[23]....
        /*028c*/ 	.word	0x00000960
        /*0290*/ 	.word	0x000000ff
        /*0294*/ 	.word	0x000194d8
        /*0298*/ 	.short	0x0100
        /*029a*/ 	.byte	0x08
	.zero		1


	//   ....[24]....
        /*029c*/ 	.word	0x00000970
        /*02a0*/ 	.word	0x000000ff
        /*02a4*/ 	.word	0x000194c8
        /*02a8*/ 	.short	0x0100
        /*02aa*/ 	.byte	0x08
	.zero		1


	//   ....[25]....
        /*02ac*/ 	.word	0x00000980
        /*02b0*/ 	.word	0x000000ff
        /*02b4*/ 	.word	0x000194e0
        /*02b8*/ 	.short	0x0100
        /*02ba*/ 	.byte	0x08
	.zero		1


	//   ....[26]....
        /*02bc*/ 	.word	0x00000990
        /*02c0*/ 	.word	0x000000ff
        /*02c4*/ 	.word	0x000194d0
        /*02c8*/ 	.short	0x0100
        /*02ca*/ 	.byte	0x08
	.zero		1


	//   ....[27]....
        /*02cc*/ 	.word	0x000009a0
        /*02d0*/ 	.word	0x000000ff
        /*02d4*/ 	.word	0x000194e8
        /*02d8*/ 	.short	0x0100
        /*02da*/ 	.byte	0x08
	.zero		1


	//   ....[28]....
        /*02dc*/ 	.word	0x00000aa0
        /*02e0*/ 	.word	0x000000ff
        /*02e4*/ 	.word	0x000194b0
        /*02e8*/ 	.short	0x0100
        /*02ea*/ 	.byte	0x06
	.zero		1


	//   ....[29]....
        /*02ec*/ 	.word	0x000012a0
        /*02f0*/ 	.word	0x000000ff
        /*02f4*/ 	.word	0x00019450
        /*02f8*/ 	.short	0x010a
        /*02fa*/ 	.byte	0x04
	.zero		1


	//   ....[30]....
        /*02fc*/ 	.word	0x00001350
        /*0300*/ 	.word	0x000000ff
        /*0304*/ 	.word	0x00019400
        /*0308*/ 	.short	0x010a
        /*030a*/ 	.byte	0x1f
	.zero		1


	//   ....[31]....
        /*030c*/ 	.word	0x00001370
        /*0310*/ 	.word	0x000000ff
        /*0314*/ 	.word	0xfffffff8
        /*0318*/ 	.short	0x010a
        /*031a*/ 	.byte	0x1c
	.zero		1


	//   ....[32]....
        /*031c*/ 	.word	0x00002690
        /*0320*/ 	.word	0x00000015
        /*0324*/ 	.word	0x00000000
        /*0328*/ 	.short	0x0101
        /*032a*/ 	.byte	0x1e
	.zero		1


	//   ....[33]....
        /*032c*/ 	.word	0x00002ab0
        /*0330*/ 	.word	0x000000ff
        /*0334*/ 	.word	0x00019400
        /*0338*/ 	.short	0x010a
        /*033a*/ 	.byte	0x06
	.zero		1


	//   ....[34]....
        /*033c*/ 	.word	0x00002c90
        /*0340*/ 	.word	0x000000ff
        /*0344*/ 	.word	0x00000000
        /*0348*/ 	.short	0x0101
        /*034a*/ 	.byte	0x1f
	.zero		1


	//   ....[35]....
        /*034c*/ 	.word	0x00002df0
        /*0350*/ 	.word	0x000000ff
        /*0354*/ 	.word	0x00019400
        /*0358*/ 	.short	0x010a
        /*035a*/ 	.byte	0x06
	.zero		1


	//   ....[36]....
        /*035c*/ 	.word	0x00004110
        /*0360*/ 	.word	0x000000ff
        /*0364*/ 	.word	0x00019400
        /*0368*/ 	.short	0x010a
        /*036a*/ 	.byte	0x06
	.zero		1


	//   ....[37]....
        /*036c*/ 	.word	0x00004450
        /*0370*/ 	.word	0x000000ff
        /*0374*/ 	.word	0x00019400
        /*0378*/ 	.short	0x010a
        /*037a*/ 	.byte	0x06
	.zero		1


	//   ....[38]....
        /*037c*/ 	.word	0x00004620
        /*0380*/ 	.word	0x000000ff
        /*0384*/ 	.word	0x00000000
        /*0388*/ 	.short	0x0101
        /*038a*/ 	.byte	0x06
	.zero		1


	//   ....[39]....
        /*038c*/ 	.word	0x000046d0
        /*0390*/ 	.word	0x000000ff
        /*0394*/ 	.word	0x00000000
        /*0398*/ 	.short	0x0101
        /*039a*/ 	.byte	0x06
	.zero		1


	//   ....[40]....
        /*039c*/ 	.word	0x00004880
        /*03a0*/ 	.word	0x000000ff
        /*03a4*/ 	.word	0x00019400
        /*03a8*/ 	.short	0x010a
        /*03aa*/ 	.byte	0x06
	.zero		1


	//   ....[41]....
        /*03ac*/ 	.word	0x00005fd0
        /*03b0*/ 	.word	0x000000ff
        /*03b4*/ 	.word	0x00019400
        /*03b8*/ 	.short	0x010a
        /*03ba*/ 	.byte	0x06
	.zero		1


	//   ....[42]....
        /*03bc*/ 	.word	0x000062f0
        /*03c0*/ 	.word	0x000000ff
        /*03c4*/ 	.word	0x00019400
        /*03c8*/ 	.short	0x010a
        /*03ca*/ 	.byte	0x06
	.zero		1


	//   ....[43]....
        /*03cc*/ 	.word	0x000064c0
        /*03d0*/ 	.word	0x000000ff
        /*03d4*/ 	.word	0x00000000
        /*03d8*/ 	.short	0x0101
        /*03da*/ 	.byte	0x06
	.zero		1


	//   ....[44]....
        /*03dc*/ 	.word	0x00006570
        /*03e0*/ 	.word	0x000000ff
        /*03e4*/ 	.word	0x00000000
        /*03e8*/ 	.short	0x0101
        /*03ea*/ 	.byte	0x06
	.zero		1


	//   ....[45]....
        /*03ec*/ 	.word	0x00006720
        /*03f0*/ 	.word	0x000000ff
        /*03f4*/ 	.word	0x00000000
        /*03f8*/ 	.short	0x0101
        /*03fa*/ 	.byte	0x04
	.zero		1


	//   ....[46]....
        /*03fc*/ 	.word	0x000067a0
        /*0400*/ 	.word	0x000000ff
        /*0404*/ 	.word	0x00000000
        /*0408*/ 	.short	0x0101
        /*040a*/ 	.byte	0x1e
	.zero		1


	//   ....[47]....
        /*040c*/ 	.word	0x00006da0
        /*0410*/ 	.word	0x000000ff
        /*0414*/ 	.word	0x00000008
        /*0418*/ 	.short	0x010a
        /*041a*/ 	.byte	0x1c
	.zero		1


	//   ....[48]....
        /*041c*/ 	.word	0x00008080
        /*0420*/ 	.word	0x00000000
        /*0424*/ 	.word	0x00019490
        /*0428*/ 	.short	0x0101
        /*042a*/ 	.byte	0x26
	.zero		1


	//   ....[49]....
        /*042c*/ 	.word	0x00008440
        /*0430*/ 	.word	0x00000007
        /*0434*/ 	.word	0x00019460
        /*0438*/ 	.short	0x010a
        /*043a*/ 	.byte	0x3f
	.zero		1


	//   ....[50]....
        /*043c*/ 	.word	0x00008760
        /*0440*/ 	.word	0x00000007
        /*0444*/ 	.word	0x000194b0
        /*0448*/ 	.short	0x0101
        /*044a*/ 	.byte	0x3f
	.zero		1


	//   ....[51]....
        /*044c*/ 	.word	0x00008770
        /*0450*/ 	.word	0x00000007
        /*0454*/ 	.word	0x000194b0
        /*0458*/ 	.short	0x010a
        /*045a*/ 	.byte	0x3f
	.zero		1


	//   ....[52]....
        /*045c*/ 	.word	0x00008810
        /*0460*/ 	.word	0x00000004
        /*0464*/ 	.word	0x00019460
        /*0468*/ 	.short	0x010a
        /*046a*/ 	.byte	0x3f
	.zero		1


	//   ....[53]....
        /*046c*/ 	.word	0x00008e20
        /*0470*/ 	.word	0x00000008
        /*0474*/ 	.word	0x00019428
        /*0478*/ 	.short	0x010a
        /*047a*/ 	.byte	0x3f
	.zero		1


	//   ....[54]....
        /*047c*/ 	.word	0x00009140
        /*0480*/ 	.word	0x00000004
        /*0484*/ 	.word	0x000194b0
        /*0488*/ 	.short	0x0101
        /*048a*/ 	.byte	0x3f
	.zero		1


	//   ....[55]....
        /*048c*/ 	.word	0x00009150
        /*0490*/ 	.word	0x00000004
        /*0494*/ 	.word	0x000194b0
        /*0498*/ 	.short	0x010a
        /*049a*/ 	.byte	0x3f
	.zero		1


	//   ....[56]....
        /*049c*/ 	.word	0x00009200
        /*04a0*/ 	.word	0x00000007
        /*04a4*/ 	.word	0x00019428
        /*04a8*/ 	.short	0x010a
        /*04aa*/ 	.byte	0x3f
	.zero		1


	//   ....[57]....
        /*04ac*/ 	.word	0x000095b0
        /*04b0*/ 	.word	0x00000007
        /*04b4*/ 	.word	0x00019428
        /*04b8*/ 	.short	0x010a
        /*04ba*/ 	.byte	0x3f
	.zero		1


	//   ....[58]....
        /*04bc*/ 	.word	0x000098f0
        /*04c0*/ 	.word	0x00000007
        /*04c4*/ 	.word	0x00019428
        /*04c8*/ 	.short	0x010a
        /*04ca*/ 	.byte	0x3f
	.zero		1


	//   ....[59]....
        /*04cc*/ 	.word	0x00009c80
        /*04d0*/ 	.word	0x00000003
        /*04d4*/ 	.word	0x00019450
        /*04d8*/ 	.short	0x010a
        /*04da*/ 	.byte	0x3f
	.zero		1


	//   ....[60]....
        /*04dc*/ 	.word	0x00009ce0
        /*04e0*/ 	.word	0x00000005
        /*04e4*/ 	.word	0x00019400
        /*04e8*/ 	.short	0x010a
        /*04ea*/ 	.byte	0x3f
	.zero		1


	//   ....[61]....
        /*04ec*/ 	.word	0x00009d40
        /*04f0*/ 	.word	0x00000000
        /*04f4*/ 	.word	0xfffffff8
        /*04f8*/ 	.short	0x010a
        /*04fa*/ 	.byte	0x3f
	.zero		1


	//   ....[62]....
        /*04fc*/ 	.word	0x00009da0
        /*0500*/ 	.word	0x00000008
        /*0504*/ 	.word	0x00019400
        /*0508*/ 	.short	0x010a
        /*050a*/ 	.byte	0x3f
	.zero		1


	//   ....[63]....
        /*050c*/ 	.word	0x00009e00
        /*0510*/ 	.word	0x00000005
        /*0514*/ 	.word	0x00019400
        /*0518*/ 	.short	0x010a
        /*051a*/ 	.byte	0x3f
	.zero		1


	//   ....[64]....
        /*051c*/ 	.word	0x00009e60
        /*0520*/ 	.word	0x00000009
        /*0524*/ 	.word	0x00019400
        /*0528*/ 	.short	0x010a
        /*052a*/ 	.byte	0x3f
	.zero		1


	//   ....[65]....
        /*052c*/ 	.word	0x00009ec0
        /*0530*/ 	.word	0x00000005
        /*0534*/ 	.word	0x00019400
        /*0538*/ 	.short	0x010a
        /*053a*/ 	.byte	0x3f
	.zero		1


	//   ....[66]....
        /*053c*/ 	.word	0x00009f20
        /*0540*/ 	.word	0x00000009
        /*0544*/ 	.word	0x00019400
        /*0548*/ 	.short	0x010a
        /*054a*/ 	.byte	0x3f
	.zero		1


	//   ....[67]....
        /*054c*/ 	.word	0x00009f80
        /*0550*/ 	.word	0x00000003
        /*0554*/ 	.word	0x00000008
        /*0558*/ 	.short	0x010a
        /*055a*/ 	.byte	0x3f
	.zero		1


	//   ....[68]....
        /*055c*/ 	.word	0x0000a050
        /*0560*/ 	.word	0x00000007
        /*0564*/ 	.word	0x00019460
        /*0568*/ 	.short	0x010a
        /*056a*/ 	.byte	0x3f
	.zero		1


	//   ....[69]....
        /*056c*/ 	.word	0x0000a0a0
        /*0570*/ 	.word	0x00000007
        /*0574*/ 	.word	0x000194b0
        /*0578*/ 	.short	0x010a
        /*057a*/ 	.byte	0x3f
	.zero		1


	//   ....[70]....
        /*057c*/ 	.word	0x0000a0f0
        /*0580*/ 	.word	0x00000004
        /*0584*/ 	.word	0x00019460
        /*0588*/ 	.short	0x010a
        /*058a*/ 	.byte	0x3f
	.zero		1


	//   ....[71]....
        /*058c*/ 	.word	0x0000a1c0
        /*0590*/ 	.word	0x00000008
        /*0594*/ 	.word	0x00019428
        /*0598*/ 	.short	0x010a
        /*059a*/ 	.byte	0x3f
	.zero		1


	//   ....[72]....
        /*059c*/ 	.word	0x0000a210
        /*05a0*/ 	.word	0x00000004
        /*05a4*/ 	.word	0x000194b0
        /*05a8*/ 	.short	0x010a
        /*05aa*/ 	.byte	0x3f
	.zero		1


	//   ....[73]....
        /*05ac*/ 	.word	0x0000a260
        /*05b0*/ 	.word	0x00000007
        /*05b4*/ 	.word	0x00019428
        /*05b8*/ 	.short	0x010a
        /*05ba*/ 	.byte	0x3f
	.zero		1


	//   ....[74]....
        /*05bc*/ 	.word	0x0000a2b0
        /*05c0*/ 	.word	0x00000007
        /*05c4*/ 	.word	0x00019428
        /*05c8*/ 	.short	0x010a
        /*05ca*/ 	.byte	0x3f
	.zero		1


	//   ....[75]....
        /*05cc*/ 	.word	0x0000a300
        /*05d0*/ 	.word	0x00000007
        /*05d4*/ 	.word	0x00019428
        /*05d8*/ 	.short	0x010a
        /*05da*/ 	.byte	0x3f
	.zero		1


	//----- nvinfo : EIATTR_NUM_MBARRIERS
	.align		4
.L_38:
        /*05dc*/ 	.byte	0x03, 0x38
        /*05de*/ 	.short	0x001d


	//----- nvinfo : EIATTR_EXIT_INSTR_OFFSETS
	.align		4
        /*05e0*/ 	.byte	0x04, 0x1c
        /*05e2*/ 	.short	(.L_40 - .L_39)


	//   ....[0]....
.L_39:
        /*05e4*/ 	.word	0x00000b00


	//   ....[1]....
        /*05e8*/ 	.word	0x00000b70


	//   ....[2]....
        /*05ec*/ 	.word	0x000080b0


	//   ....[3]....
        /*05f0*/ 	.word	0x00008110


	//   ....[4]....
        /*05f4*/ 	.word	0x00008140


	//   ....[5]....
        /*05f8*/ 	.word	0x00008b20


	//   ....[6]....
        /*05fc*/ 	.word	0x00008b50


	//   ....[7]....
        /*0600*/ 	.word	0x00009c60


	//----- nvinfo : EIATTR_MAX_THREADS
	.align		4
.L_40:
        /*0604*/ 	.byte	0x04, 0x05
        /*0606*/ 	.short	(.L_42 - .L_41)
.L_41:
        /*0608*/ 	.word	0x00000180
        /*060c*/ 	.word	0x00000001
        /*0610*/ 	.word	0x00000001


	//----- nvinfo : EIATTR_CRS_STACK_SIZE
	.align		4
.L_42:
        /*0614*/ 	.byte	0x04, 0x1e
        /*0616*/ 	.short	(.L_44 - .L_43)
.L_43:
        /*0618*/ 	.word	0x00000000


	//----- nvinfo : EIATTR_CBANK_PARAM_SIZE
	.align		4
.L_44:
        /*061c*/ 	.byte	0x03, 0x19
        /*061e*/ 	.short	0x0870


	//----- nvinfo : EIATTR_PARAM_CBANK
	.align		4
        /*0620*/ 	.byte	0x04, 0x0a
        /*0622*/ 	.short	(.L_46 - .L_45)
	.align		4
.L_45:
        /*0624*/ 	.word	index@(.nv.constant0._ZN7cutlass13device_kernelINS_4fmha6kernel28FmhaKernelTmaWarpSpecializedINS1_10collective30FmhaMainloopTmaWarpSpecializedINS_10bfloat16_tEffN4cute5tupleIJNS7_1CILi128EEENS9_ILi64EEENS9_ILi96EEEEEENS8_IJiNS9_ILi1EEENS8_IJiiEEEEEESG_SG_NS4_14ResidualFusionEJNS2_6OptionILNS2_3TagE0ENS9_ILb1EEEEENSI_ILSJ_2ESK_EEEEENS4_15FmhaFwdEpilogueIS6_fNS8_IJSB_SC_SB_EEEEENS2_23PersistentTileSchedulerEJSL_SM_EEEEEvNT_6ParamsE)
        /*0628*/ 	.short	0x0210
        /*062a*/ 	.short	0x0870


	//----- nvinfo : EIATTR_SW_WAR
	.align		4
.L_46:
        /*062c*/ 	.byte	0x04, 0x36
        /*062e*/ 	.short	(.L_48 - .L_47)
.L_47:
        /*0630*/ 	.word	0x00000008
.L_48:


//--------------------- .nv.callgraph             --------------------------
	.section	.nv.callgraph,"",@"SHT_CUDA_CALLGRAPH"
	.align	4
	.sectionentsize	8
	.align		4
        /*0000*/ 	.word	0x00000000
	.align		4
        /*0004*/ 	.word	0xffffffff
	.align		4
        /*0008*/ 	.word	index@(_ZN7cutlass13device_kernelINS_4fmha6kernel28FmhaKernelTmaWarpSpecializedINS1_10collective30FmhaMainloopTmaWarpSpecializedINS_10bfloat16_tEffN4cute5tupleIJNS7_1CILi128EEENS9_ILi64EEENS9_ILi96EEEEEENS8_IJiNS9_ILi1EEENS8_IJiiEEEEEESG_SG_NS4_14ResidualFusionEJNS2_6OptionILNS2_3TagE0ENS9_ILb1EEEEENSI_ILSJ_2ESK_EEEEENS4_15FmhaFwdEpilogueIS6_fNS8_IJSB_SC_SB_EEEEENS2_23PersistentTileSchedulerEJSL_SM_EEEEEvNT_6ParamsE)
	.align		4
        /*000c*/ 	.word	index@(__assertfail)
	.align		4
        /*0010*/ 	.word	0x00000000
	.align		4
        /*0014*/ 	.word	0xfffffffe
	.align		4
        /*0018*/ 	.word	0x00000000
	.align		4
        /*001c*/ 	.word	0xfffffffd
	.align		4
        /*0020*/ 	.word	0x00000000
	.align		4
        /*0024*/ 	.word	0xfffffffc


//--------------------- .nv.constant4             --------------------------
	.section	.nv.constant4,"a",@progbits
	.align	8
	.align		8
.nv.constant4:
        /*0000*/ 	.dword	__assertfail
	.align		8
        /*0008*/ 	.dword	__unnamed_1
	.align		8
        /*0010*/ 	.dword	__unnamed_2
	.align		8
        /*0018*/ 	.dword	_ZN39_INTERNAL_60a3a4c1_4_k_cu_2f626685_34384cuda3std3__45__cpo5beginE
	.align		8
        /*0020*/ 	.dword	_ZN39_INTERNAL_60a3a4c1_4_k_cu_2f626685_34384cuda3std3__45__cpo3endE
	.align		8
        /*0028*/ 	.dword	_ZN39_INTERNAL_60a3a4c1_4_k_cu_2f626685_34384cuda3std3__45__cpo6cbeginE
	.align		8
        /*0030*/ 	.dword	_ZN39_INTERNAL_60a3a4c1_4_k_cu_2f626685_34384cuda3std3__45__cpo4cendE
	.align		8
        /*0038*/ 	.dword	_ZN39_INTERNAL_60a3a4c1_4_k_cu_2f626685_34384cuda3std3__441_GLOBAL__N__60a3a4c1_4_k_cu_2f626685_34386ignoreE
	.align		8
        /*0040*/ 	.dword	_ZN39_INTERNAL_60a3a4c1_4_k_cu_2f626685_34384cuda3std3__419piecewise_constructE
	.align		8
        /*0048*/ 	.dword	_ZN39_INTERNAL_60a3a4c1_4_k_cu_2f626685_34384cuda3std3__48in_placeE
	.align		8
        /*0050*/ 	.dword	_ZN39_INTERNAL_60a3a4c1_4_k_cu_2f626685_34384cuda3std6ranges3__45__cpo4swapE
	.align		8
        /*0058*/ 	.dword	_ZN39_INTERNAL_60a3a4c1_4_k_cu_2f626685_34384cuda3std6ranges3__45__cpo9iter_moveE
	.align		8
        /*0060*/ 	.dword	_ZN39_INTERNAL_60a3a4c1_4_k_cu_2f626685_34384cute7productE
	.align		8
        /*0068*/ 	.dword	_ZN39_INTERNAL_60a3a4c1_4_k_cu_2f626685_34384cute1_E
	.align		8
        /*0070*/ 	.dword	$str$24
	.align		8
        /*0078*/ 	.dword	$str$25


//--------------------- .text._ZN7cutlass13device_kernelINS_4fmha6kernel28FmhaKernelTmaWarpSpecializedINS1_10collective30FmhaMainloopTmaWarpSpecializedINS_10bfloat16_tEffN4cute5tupleIJNS7_1CILi128EEENS9_ILi64EEENS9_ILi96EEEEEENS8_IJiNS9_ILi1EEENS8_IJiiEEEEEESG_SG_NS4_14ResidualFusionEJNS2_6OptionILNS2_3TagE0ENS9_ILb1EEEEENSI_ILSJ_2ESK_EEEEENS4_15FmhaFwdEpilogueIS6_fNS8_IJSB_SC_SB_EEEEENS2_23PersistentTileSchedulerEJSL_SM_EEEEEvNT_6ParamsE --------------------------
	.section	.text._ZN7cutlass13device_kernelINS_4fmha6kernel28FmhaKernelTmaWarpSpecializedINS1_10collective30FmhaMainloopTmaWarpSpecializedINS_10bfloat16_tEffN4cute5tupleIJNS7_1CILi128EEENS9_ILi64EEENS9_ILi96EEEEEENS8_IJiNS9_ILi1EEENS8_IJiiEEEEEESG_SG_NS4_14ResidualFusionEJNS2_6OptionILNS2_3TagE0ENS9_ILb1EEEEENSI_ILSJ_2ESK_EEEEENS4_15FmhaFwdEpilogueIS6_fNS8_IJSB_SC_SB_EEEEENS2_23PersistentTileSchedulerEJSL_SM_EEEEEvNT_6ParamsE,"ax",@progbits
	.align	128
.text._ZN7cutlass13device_kernelINS_4fmha6kernel28FmhaKernelTmaWarpSpecializedINS1_10collective30FmhaMainloopTmaWarpSpecializedINS_10bfloat16_tEffN4cute5tupleIJNS7_1CILi128EEENS9_ILi64EEENS9_ILi96EEEEEENS8_IJiNS9_ILi1EEENS8_IJiiEEEEEESG_SG_NS4_14ResidualFusionEJNS2_6OptionILNS2_3TagE0ENS9_ILb1EEEEENSI_ILSJ_2ESK_EEEEENS4_15FmhaFwdEpilogueIS6_fNS8_IJSB_SC_SB_EEEEENS2_23PersistentTileSchedulerEJSL_SM_EEEEEvNT_6ParamsE:
        .type           _ZN7cutlass13device_kernelINS_4fmha6kernel28FmhaKernelTmaWarpSpecializedINS1_10collective30FmhaMainloopTmaWarpSpecializedINS_10bfloat16_tEffN4cute5tupleIJNS7_1CILi128EEENS9_ILi64EEENS9_ILi96EEEEEENS8_IJiNS9_ILi1EEENS8_IJiiEEEEEESG_SG_NS4_14ResidualFusionEJNS2_6OptionILNS2_3TagE0ENS9_ILb1EEEEENSI_ILSJ_2ESK_EEEEENS4_15FmhaFwdEpilogueIS6_fNS8_IJSB_SC_SB_EEEEENS2_23PersistentTileSchedulerEJSL_SM_EEEEEvNT_6ParamsE,@function
        .size           _ZN7cutlass13device_kernelINS_4fmha6kernel28FmhaKernelTmaWarpSpecializedINS1_10collective30FmhaMainloopTmaWarpSpecializedINS_10bfloat16_tEffN4cute5tupleIJNS7_1CILi128EEENS9_ILi64EEENS9_ILi96EEEEEENS8_IJiNS9_ILi1EEENS8_IJiiEEEEEESG_SG_NS4_14ResidualFusionEJNS2_6OptionILNS2_3TagE0ENS9_ILb1EEEEENSI_ILSJ_2ESK_EEEEENS4_15FmhaFwdEpilogueIS6_fNS8_IJSB_SC_SB_EEEEENS2_23PersistentTileSchedulerEJSL_SM_EEEEEvNT_6ParamsE,(.L_x_147 - _ZN7cutlass13device_kernelINS_4fmha6kernel28FmhaKernelTmaWarpSpecializedINS1_10collective30FmhaMainloopTmaWarpSpecializedINS_10bfloat16_tEffN4cute5tupleIJNS7_1CILi128EEENS9_ILi64EEENS9_ILi96EEEEEENS8_IJiNS9_ILi1EEENS8_IJiiEEEEEESG_SG_NS4_14ResidualFusionEJNS2_6OptionILNS2_3TagE0ENS9_ILb1EEEEENSI_ILSJ_2ESK_EEEEENS4_15FmhaFwdEpilogueIS6_fNS8_IJSB_SC_SB_EEEEENS2_23PersistentTileSchedulerEJSL_SM_EEEEEvNT_6ParamsE)
        .other          _ZN7cutlass13device_kernelINS_4fmha6kernel28FmhaKernelTmaWarpSpecializedINS1_10collective30FmhaMainloopTmaWarpSpecializedINS_10bfloat16_tEffN4cute5tupleIJNS7_1CILi128EEENS9_ILi64EEENS9_ILi96EEEEEENS8_IJiNS9_ILi1EEENS8_IJiiEEEEEESG_SG_NS4_14ResidualFusionEJNS2_6OptionILNS2_3TagE0ENS9_ILb1EEEEENSI_ILSJ_2ESK_EEEEENS4_15FmhaFwdEpilogueIS6_fNS8_IJSB_SC_SB_EEEEENS2_23PersistentTileSchedulerEJSL_SM_EEEEEvNT_6ParamsE,@"STO_CUDA_ENTRY STV_DEFAULT"
_ZN7cutlass13device_kernelINS_4fmha6kernel28FmhaKernelTmaWarpSpecializedINS1_10collective30FmhaMainloopTmaWarpSpecializedINS_10bfloat16_tEffN4cute5tupleIJNS7_1CILi128EEENS9_ILi64EEENS9_ILi96EEEEEENS8_IJiNS9_ILi1EEENS8_IJiiEEEEEESG_SG_NS4_14ResidualFusionEJNS2_6OptionILNS2_3TagE0ENS9_ILb1EEEEENSI_ILSJ_2ESK_EEEEENS4_15FmhaFwdEpilogueIS6_fNS8_IJSB_SC_SB_EEEEENS2_23PersistentTileSchedulerEJSL_SM_EEEEEvNT_6ParamsE:
[----:B------:R-:W1:Y:S01]  /*0000*/  LDC R1, c[0x0][0x28] ;  /* 0x00000a00ff017b82 */ /* 0x000e620000000800 */
[----:B------:R-:W2:Y:S07]  /*0010*/  S2R R2, SR_TID.X ;  /* 0x0000000000027919 */ /* 0x000eae0000002100 */
[----:B------:R-:W3:Y:S01]  /*0020*/  S2UR UR6, SR_CTAID.X ;  /* 0x00000000000679c3 */ /* 0x000ee20000002500 */
[----:B------:R-:W-:Y:S01]  /*0030*/  ELECT P1, URZ, PT ;  /* 0x00000000003f782f */ /* 0x000fe20003820000 */
[----:B------:R-:W-:Y:S01]  /*0040*/  BSSY B0, `(.L_x_0) ;  /* 0x0000018000007945 */ /* 0x000fe20003800000 */
[----:B---3--:R-:W-:Y:S01]  /*0050*/  IMAD.U32 R17, RZ, RZ, UR6 ;  /* 0x00000006ff117e24 */ /* 0x008fe2000f8e00ff */
[----:B--2---:R-:W-:-:S05]  /*0060*/  SHF.R.U32.HI R0, RZ, 0x5, R2 ;  /* 0x00000005ff007819 */ /* 0x004fca0000011602 */
[----:B------:R-:W2:Y:S02]  /*0070*/  SHFL.IDX PT, R3, R0, RZ, 0x1f ;  /* 0x00001fff00037589 */ /* 0x000ea400000e0000 */
[----:B--2---:R-:W-:Y:S02]  /*0080*/  R2UR UR4, R3 ;  /* 0x00000000030472ca */ /* 0x004fe400000e0000 */
[----:B------:R-:W-:-:S06]  /*0090*/  SHF.R.U32.HI R3, RZ, 0x7, R2 ;  /* 0x00000007ff037819 */ /* 0x000fcc0000011602 */
[----:B------:R-:W2:Y:S05]  /*00a0*/  SHFL.IDX PT, R3, R3, RZ, 0x1f ;  /* 0x00001fff03037589 */ /* 0x000eaa00000e0000 */
[----:B------:R-:W-:Y:S02]  /*00b0*/  USHF.R.S32.HI UR5, URZ, 0x1f, UR4 ;  /* 0x0000001f3f057899 */ /* 0x000fe40008011404 */
[----:B------:R-:W-:Y:S02]  /*00c0*/  ISETP.EQ.AND P2, PT, RZ, UR4, P1 ;  /* 0x00000004ff007c0c */ /* 0x000fe40008f42270 */
[----:B------:R-:W-:-:S04]  /*00d0*/  ULEA.HI UR5, UR5, UR4, URZ, 0x2 ;  /* 0x0000000405057291 */ /* 0x000fc8000f8f103f */
[----:B------:R-:W-:-:S04]  /*00e0*/  ULOP3.LUT UR5, UR5, 0xfffffffc, URZ, 0xc0, !UPT ;  /* 0xfffffffc05057892 */ /* 0x000fc8000f8ec03f */
[----:B------:R-:W-:-:S03]  /*00f0*/  UIADD3 UR5, UR4, -UR5, URZ ;  /* 0x8000000504057290 */ /* 0x000fc6000fffe03f */
[----:B-1----:R-:W-:Y:S09]  /*0100*/  @!P2 BRA `(.L_x_1) ;  /* 0x00000000002ca947 */ /* 0x002ff20003800000 */
[----:B------:R-:W-:Y:S02]  /*0110*/  ULDC.64 UR6, c[0x0][0x198] ;  /* 0x0000660000067ab9 */ /* 0x000fe40000000a00 */
[----:B------:R-:W-:Y:S02]  /*0120*/  UIADD3 UR8, UP0, UR6, 0xf0, URZ ;  /* 0x000000f006087890 */ /* 0x000fe4000ff1e03f */
[----:B------:R-:W-:Y:S02]  /*0130*/  UIADD3 UR10, UP1, UR6, 0x1f0, URZ ;  /* 0x000001f0060a7890 */ /* 0x000fe4000ff3e03f */
[----:B------:R-:W-:Y:S02]  /*0140*/  UIADD3 UR6, UP2, UR6, 0x2f0, URZ ;  /* 0x000002f006067890 */ /* 0x000fe4000ff5e03f */
[----:B------:R-:W-:Y:S02]  /*0150*/  UIADD3.X UR9, URZ, UR7, URZ, UP0, !UPT ;  /* 0x000000073f097290 */ /* 0x000fe400087fe43f */
[----:B------:R-:W-:-:S02]  /*0160*/  UIADD3.X UR11, URZ, UR7, URZ, UP1, !UPT ;  /* 0x000000073f0b7290 */ /* 0x000fc40008ffe43f */
[----:B------:R-:W-:-:S05]  /*0170*/  UIADD3.X UR7, URZ, UR7, URZ, UP2, !UPT ;  /* 0x000000073f077290 */ /* 0x000fca00097fe43f */
[----:B------:R1:W-:Y:S02]  /*0180*/  UTMACCTL.PF [UR8] ;  /* 0x00000000080079b9 */ /* 0x0003e40008040000 */
[----:B------:R1:W-:Y:S02]  /*0190*/  UTMACCTL.PF [UR10] ;  /* 0x000000000a0079b9 */ /* 0x0003e40008040000 */
[----:B------:R1:W-:Y:S02]  /*01a0*/  UTMACCTL.PF [UR6] ;  /* 0x00000000060079b9 */ /* 0x0003e40008040000 */
[----:B-1----:R-:W-:Y:S01]  /*01b0*/  NOP ;  /* 0x0000000000007918 */ /* 0x002fe20000000000 */
.L_x_1:
[----:B------:R-:W-:Y:S05]  /*01c0*/  BSYNC B0 ;  /* 0x0000000000007941 */ /* 0x000fea0003800000 */
.L_x_0:
[----:B------:R-:W1:Y:S01]  /*01d0*/  SHFL.IDX PT, R4, R0, RZ, 0x1f ;  /* 0x00001fff00047589 */ /* 0x000e6200000e0000 */
[----:B--2---:R-:W-:Y:S01]  /*01e0*/  R2UR UR53, R3 ;  /* 0x00000000033572ca */ /* 0x004fe200000e0000 */
[----:B------:R-:W-:Y:S02]  /*01f0*/  UISETP.NE.AND UP0, UPT, UR5, 0x1, UPT ;  /* 0x000000010500788c */ /* 0x000fe4000bf05270 */
[----:B------:R-:W-:-:S10]  /*0200*/  UISETP.NE.AND UP1, UPT, UR5, 0x2, UPT ;  /* 0x000000020500788c */ /* 0x000fd4000bf25270 */
[----:B------:R-:W-:Y:S02]  /*0210*/  UIADD3 UR10, UR53, -0x1, URZ ;  /* 0xffffffff350a7890 */ /* 0x000fe4000fffe03f */
[----:B------:R-:W-:Y:S02]  /*0220*/  UISETP.EQ.AND UP2, UPT, UR53, URZ, !UP0 ;  /* 0x0000003f3500728c */ /* 0x000fe4000c742270 */
[----:B------:R-:W-:Y:S02]  /*0230*/  UISETP.EQ.AND UP3, UPT, UR53, URZ, !UP1 ;  /* 0x0000003f3500728c */ /* 0x000fe4000cf62270 */
[----:B------:R-:W-:Y:S02]  /*0240*/  UISETP.GE.U32.AND UP4, UPT, UR10, 0x4, UPT ;  /* 0x000000040a00788c */ /* 0x000fe4000bf86070 */
[----:B------:R-:W-:Y:S01]  /*0250*/  USEL UR52, URZ, 0x1, !UP2 ;  /* 0x000000013f347887 */ /* 0x000fe2000d000000 */
[----:B-1----:R-:W-:Y:S01]  /*0260*/  ISETP.NE.AND P0, PT, R4, RZ, PT ;  /* 0x000000ff0400720c */ /* 0x002fe20003f05270 */
[----:B------:R-:W-:Y:S01]  /*0270*/  USEL UR51, URZ, 0x1, !UP3 ;  /* 0x000000013f337887 */ /* 0x000fe2000d800000 */
[----:B------:R-:W-:Y:S01]  /*0280*/  IMAD.U32 R4, RZ, RZ, UR5 ;  /* 0x00000005ff047e24 */ /* 0x000fe2000f8e00ff */
[----:B------:R-:W-:-:S02]  /*0290*/  USEL UR52, UR52, 0x2, UP4 ;  /* 0x0000000234347887 */ /* 0x000fc4000a000000 */
[----:B------:R-:W-:-:S08]  /*02a0*/  USEL UR51, UR51, 0x2, UP4 ;  /* 0x0000000233337887 */ /* 0x000fd0000a000000 */
[----:B------:R-:W-:Y:S05]  /*02b0*/  @P0 BRA `(.L_x_2) ;  /* 0x0000000000480947 */ /* 0x000fea0003800000 */
[----:B------:R-:W1:Y:S01]  /*02c0*/  S2UR UR8, SR_CgaCtaId ;  /* 0x00000000000879c3 */ /* 0x000e620000008800 */
[----:B------:R-:W-:Y:S01]  /*02d0*/  UMOV UR4, 0x400 ;  /* 0x0000040000047882 */ /* 0x000fe20000000000 */
[----:B------:R-:W-:Y:S01]  /*02e0*/  UMOV UR5, 0x1 ;  /* 0x0000000100057882 */ /* 0x000fe20000000000 */
[----:B------:R-:W-:Y:S01]  /*02f0*/  UMOV UR6, 0x80 ;  /* 0x0000008000067882 */ /* 0x000fe20000000000 */
[----:B------:R-:W-:Y:S01]  /*0300*/  ELECT P0, URZ, PT ;  /* 0x00000000003f782f */ /* 0x000fe20003800000 */
[----:B------:R-:W-:-:S04]  /*0310*/  UIADD3 UR6, -UR6, 0x100000, URZ ;  /* 0x0010000006067890 */ /* 0x000fc8000fffe13f */
[----:B------:R-:W-:Y:S02]  /*0320*/  USHF.L.U32 UR7, UR6, 0xb, URZ ;  /* 0x0000000b06077899 */ /* 0x000fe4000800063f */
[----:B------:R-:W-:Y:S02]  /*0330*/  USHF.L.U32 UR6, UR6, 0x1, URZ ;  /* 0x0000000106067899 */ /* 0x000fe4000800063f */
[----:B-1----:R-:W-:Y:S02]  /*0340*/  ULEA UR8, UR8, UR4, 0x18 ;  /* 0x0000000408087291 */ /* 0x002fe4000f8ec03f */
[----:B------:R-:W-:-:S04]  /*0350*/  UIADD3 UR4, -UR5, 0x100000, URZ ;  /* 0x0010000005047890 */ /* 0x000fc8000fffe13f */
[----:B------:R-:W-:Y:S02]  /*0360*/  USHF.L.U32 UR5, UR4, 0xb, URZ ;  /* 0x0000000b04057899 */ /* 0x000fe4000800063f */
[----:B------:R-:W-:Y:S01]  /*0370*/  USHF.L.U32 UR4, UR4, 0x1, URZ ;  /* 0x0000000104047899 */ /* 0x000fe2000800063f */
[----:B------:R-:W1:Y:S11]  /*0380*/  FENCE.VIEW.ASYNC.S ;  /* 0x00000000000073c6 */ /* 0x000e760000000000 */
[----:B-1----:R1:W2:Y:S01]  /*0390*/  SYNCS.EXCH.64 URZ, [UR8+0x19450], UR4 ;  /* 0x01945004083f75b2 */ /* 0x0022a20008000100 */
[----:B------:R1:W3:Y:S01]  /*03a0*/  SYNCS.EXCH.64 URZ, [UR8+0x19460], UR6 ;  /* 0x01946006083f75b2 */ /* 0x0002e20008000100 */
[----:B------:R1:W4:Y:S01]  /*03b0*/  SYNCS.EXCH.64 URZ, [UR8+0x19458], UR4 ;  /* 0x01945804083f75b2 */ /* 0x0003220008000100 */
[----:B------:R1:W1:Y:S01]  /*03c0*/  SYNCS.EXCH.64 URZ, [UR8+0x19468], UR6 ;  /* 0x01946806083f75b2 */ /* 0x0002620008000100 */
[----:B------:R-:W-:Y:S01]  /*03d0*/  NOP ;  /* 0x0000000000007918 */ /* 0x000fe20000000000 */
.L_x_2:
[----:B------:R-:W5:Y:S01]  /*03e0*/  SHFL.IDX PT, R3, R0, RZ, 0x1f ;  /* 0x00001fff00037589 */ /* 0x000f6200000e0000 */
[----:B------:R-:W-:Y:S01]  /*03f0*/  NOP ;  /* 0x0000000000007918 */ /* 0x000fe20000000000 */
[----:B-----5:R-:W-:-:S13]  /*0400*/  ISETP.NE.AND P0, PT, R3, RZ, PT ;  /* 0x000000ff0300720c */ /* 0x020fda0003f05270 */
[----:B------:R-:W-:Y:S05]  /*0410*/  @P0 BRA `(.L_x_3) ;  /* 0x0000000000600947 */ /* 0x000fea0003800000 */
[----:B-1----:R-:W1:Y:S01]  /*0420*/  S2UR UR5, SR_CgaCtaId ;  /* 0x00000000000579c3 */ /* 0x002e620000008800 */
[----:B------:R-:W-:Y:S01]  /*0430*/  UMOV UR4, 0x400 ;  /* 0x0000040000047882 */ /* 0x000fe20000000000 */
[----:B------:R-:W-:Y:S01]  /*0440*/  UMOV UR6, 0x1 ;  /* 0x0000000100067882 */ /* 0x000fe20000000000 */
[----:B------:R-:W-:Y:S01]  /*0450*/  UMOV UR9, 0x100 ;  /* 0x0000010000097882 */ /* 0x000fe20000000000 */
[----:B------:R-:W-:-:S04]  /*0460*/  UIADD3 UR6, -UR6, 0x100000, URZ ;  /* 0x0010000006067890 */ /* 0x000fc8000fffe13f */
[----:B------:R-:W-:Y:S02]  /*0470*/  USHF.L.U32 UR7, UR6, 0xb, URZ ;  /* 0x0000000b06077899 */ /* 0x000fe4000800063f */
[----:B------:R-:W-:Y:S01]  /*0480*/  USHF.L.U32 UR6, UR6, 0x1, URZ ;  /* 0x0000000106067899 */ /* 0x000fe2000800063f */
[----:B------:R-:W-:Y:S01]  /*0490*/  ELECT P0, URZ, PT ;  /* 0x00000000003f782f */ /* 0x000fe20003800000 */
[----:B-1----:R-:W-:Y:S02]  /*04a0*/  ULEA UR8, UR5, UR4, 0x18 ;  /* 0x0000000405087291 */ /* 0x002fe4000f8ec03f */
[----:B------:R-:W-:-:S04]  /*04b0*/  UIADD3 UR4, -UR9, 0x100000, URZ ;  /* 0x0010000009047890 */ /* 0x000fc8000fffe13f */
[----:B------:R-:W-:Y:S02]  /*04c0*/  USHF.L.U32 UR5, UR4, 0xb, URZ ;  /* 0x0000000b04057899 */ /* 0x000fe4000800063f */
[----:B------:R-:W-:Y:S01]  /*04d0*/  USHF.L.U32 UR4, UR4, 0x1, URZ ;  /* 0x0000000104047899 */ /* 0x000fe2000800063f */
[----:B------:R-:W1:Y:S03]  /*04e0*/  FENCE.VIEW.ASYNC.S ;  /* 0x00000000000073c6 */ /* 0x000e660000000000 */
[----:B-1----:R1:W1:Y:S08]  /*04f0*/  SYNCS.EXCH.64 URZ, [UR8+0x19400], UR6 ;  /* 0x01940006083f75b2 */ /* 0x0022700008000100 */
[----:B------:R1:W1:Y:S01]  /*0500*/  SYNCS.EXCH.64 URZ, [UR8+0x19428], UR4 ;  /* 0x01942804083f75b2 */ /* 0x0002620008000100 */
        /* <DEDUP_REMOVED lines=8> */
[----:B------:R-:W-:Y:S01]  /*0590*/  NOP ;  /* 0x0000000000007918 */ /* 0x000fe20000000000 */
.L_x_3:
        /* <DEDUP_REMOVED lines=21> */
[----:B------:R-:W-:Y:S01]  /*06f0*/  NOP ;  /* 0x0000000000007918 */ /* 0x000fe20000000000 */
.L_x_4:
[----:B------:R-:W5:Y:S01]  /*0700*/  SHFL.IDX PT, R3, R0, RZ, 0x1f ;  /* 0x00001fff00037589 */ /* 0x000f6200000e0000 */
[----:B------:R-:W-:Y:S01]  /*0710*/  ELECT P0, URZ, PT ;  /* 0x00000000003f782f */ /* 0x000fe20003800000 */
[----:B------:R-:W-:Y:S01]  /*0720*/  NOP ;  /* 0x0000000000007918 */ /* 0x000fe20000000000 */
[----:B-1----:R-:W-:Y:S02]  /*0730*/  UMOV UR4, 0x80 ;  /* 0x0000008000047882 */ /* 0x002fe40000000000 */
[C---:B-----5:R-:W-:Y:S02]  /*0740*/  ISETP.NE.OR P0, PT, R3.reuse, RZ, !P0 ;  /* 0x000000ff0300720c */ /* 0x060fe40004705670 */
[----:B------:R-:W-:-:S11]  /*0750*/  ISETP.NE.AND P3, PT, R3, RZ, PT ;  /* 0x000000ff0300720c */ /* 0x000fd60003f65270 */
[----:B------:R-:W-:Y:S01]  /*0760*/  VOTEU.ALL UP2, P0 ;  /* 0x00000000003f7886 */ /* 0x000fe20000040000 */
[----:B------:R-:W-:Y:S01]  /*0770*/  VOTEU.ALL UP3, P0 ;  /* 0x00000000003f7886 */ /* 0x000fe20000060000 */
[----:B------:R-:W-:Y:S01]  /*0780*/  VOTEU.ALL UP4, P0 ;  /* 0x00000000003f7886 */ /* 0x000fe20000080000 */
[----:B------:R-:W-:Y:S02]  /*0790*/  VOTEU.ALL UP5, P0 ;  /* 0x00000000003f7886 */ /* 0x000fe400000a0000 */
[----:B------:R-:W1:Y:S01]  /*07a0*/  @!UP2 S2UR UR7, SR_CgaCtaId ;  /* 0x000000000007a9c3 */ /* 0x000e620000008800 */
[----:B------:R-:W-:Y:S01]  /*07b0*/  @!UP2 UMOV UR6, 0x400 ;  /* 0x000004000006a882 */ /* 0x000fe20000000000 */
[----:B------:R-:W-:-:S04]  /*07c0*/  @!UP2 UIADD3 UR4, -UR4, 0x100000, URZ ;  /* 0x001000000404a890 */ /* 0x000fc8000fffe13f */
[----:B------:R-:W-:Y:S02]  /*07d0*/  @!UP2 USHF.L.U32 UR5, UR4, 0xb, URZ ;  /* 0x0000000b0405a899 */ /* 0x000fe4000800063f */
[----:B------:R-:W-:Y:S02]  /*07e0*/  @!UP2 USHF.L.U32 UR4, UR4, 0x1, URZ ;  /* 0x000000010404a899 */ /* 0x000fe4000800063f */
[----:B-1----:R-:W-:Y:S01]  /*07f0*/  @!UP2 ULEA UR6, UR7, UR6, 0x18 ;  /* 0x000000060706a291 */ /* 0x002fe2000f8ec03f */
[----:B------:R-:W-:Y:S01]  /*0800*/  VOTEU.ALL UP2, P0 ;  /* 0x00000000003f7886 */ /* 0x000fe20000040000 */
[----:B------:R-:W1:Y:S10]  /*0810*/  FENCE.VIEW.ASYNC.S ;  /* 0x00000000000073c6 */ /* 0x000e740000000000 */
[----:B-1----:R1:W1:Y:S01]  /*0820*/  @!UP2 SYNCS.EXCH.64 URZ, [UR6+0x19490], UR4 ;  /* 0x01949004063fa5b2 */ /* 0x0022620008000100 */
[----:B------:R1:W1:Y:S01]  /*0830*/  @!UP3 SYNCS.EXCH.64 URZ, [UR6+0x19498], UR4 ;  /* 0x01949804063fb5b2 */ /* 0x0002620008000100 */
[----:B------:R1:W1:Y:S01]  /*0840*/  @!UP4 SYNCS.EXCH.64 URZ, [UR6+0x194a0], UR4 ;  /* 0x0194a004063fc5b2 */ /* 0x0002620008000100 */
[----:B------:R1:W1:Y:S01]  /*0850*/  @!UP5 SYNCS.EXCH.64 URZ, [UR6+0x194a8], UR4 ;  /* 0x0194a804063fd5b2 */ /* 0x0002620008000100 */
[----:B------:R-:W-:Y:S01]  /*0860*/  NOP ;  /* 0x0000000000007918 */ /* 0x000fe20000000000 */
[----:B------:R-:W-:Y:S05]  /*0870*/  @P3 BRA `(.L_x_5) ;  /* 0x0000000000503947 */ /* 0x000fea0003800000 */
[----:B-1----:R-:W1:Y:S01]  /*0880*/  S2UR UR5, SR_CgaCtaId ;  /* 0x00000000000579c3 */ /* 0x002e620000008800 */
[----:B------:R-:W-:Y:S01]  /*0890*/  UMOV UR4, 0x400 ;  /* 0x0000040000047882 */ /* 0x000fe20000000000 */
[----:B------:R-:W-:Y:S01]  /*08a0*/  UMOV UR6, 0x20 ;  /* 0x0000002000067882 */ /* 0x000fe20000000000 */
[----:B------:R-:W-:Y:S01]  /*08b0*/  UMOV UR7, 0x80 ;  /* 0x0000008000077882 */ /* 0x000fe20000000000 */
[----:B------:R-:W-:Y:S01]  /*08c0*/  ELECT P0, URZ, PT ;  /* 0x00000000003f782f */ /* 0x000fe20003800000 */
[----:B-1----:R-:W-:Y:S02]  /*08d0*/  ULEA UR8, UR5, UR4, 0x18 ;  /* 0x0000000405087291 */ /* 0x002fe4000f8ec03f */
[----:B------:R-:W-:-:S04]  /*08e0*/  UIADD3 UR4, -UR6, 0x100000, URZ ;  /* 0x0010000006047890 */ /* 0x000fc8000fffe13f */
[----:B------:R-:W-:Y:S02]  /*08f0*/  USHF.L.U32 UR5, UR4, 0xb, URZ ;  /* 0x0000000b04057899 */ /* 0x000fe4000800063f */
[----:B------:R-:W-:Y:S02]  /*0900*/  USHF.L.U32 UR4, UR4, 0x1, URZ ;  /* 0x0000000104047899 */ /* 0x000fe4000800063f */
        /* <DEDUP_REMOVED lines=10> */
[----:B------:R-:W-:Y:S01]  /*09b0*/  NOP ;  /* 0x0000000000007918 */ /* 0x000fe20000000000 */
.L_x_5:
[----:B------:R-:W-:Y:S01]  /*09c0*/  VOTEU.ANY UP2, P2 ;  /* 0x00000000003f7886 */ /* 0x000fe20001040100 */
[----:B-1----:R-:W-:Y:S01]  /*09d0*/  UMOV UR4, 0x40 ;  /* 0x0000004000047882 */ /* 0x002fe20000000000 */
[----:B------:R-:W-:Y:S01]  /*09e0*/  ISETP.NE.AND P3, PT, RZ, UR53, PT ;  /* 0x00000035ff007c0c */ /* 0x000fe2000bf65270 */
[----:B------:R-:W-:Y:S01]  /*09f0*/  NOP ;  /* 0x0000000000007918 */ /* 0x000fe20000000000 */
[----:B------:R-:W-:Y:S01]  /*0a00*/  ISETP.EQ.AND P0, PT, R4, 0x2, P1 ;  /* 0x000000020400780c */ /* 0x000fe20000f02270 */
[----:B------:R-:W1:Y:S01]  /*0a10*/  @UP2 S2UR UR7, SR_CgaCtaId ;  /* 0x00000000000729c3 */ /* 0x000e620000008800 */
[----:B------:R-:W-:Y:S01]  /*0a20*/  @UP2 UMOV UR6, 0x400 ;  /* 0x0000040000062882 */ /* 0x000fe20000000000 */
[----:B------:R-:W-:-:S04]  /*0a30*/  @UP2 UIADD3 UR4, -UR4, 0x100000, URZ ;  /* 0x0010000004042890 */ /* 0x000fc8000fffe13f */
[----:B------:R-:W-:Y:S02]  /*0a40*/  @UP2 USHF.L.U32 UR5, UR4, 0xb, URZ ;  /* 0x0000000b04052899 */ /* 0x000fe4000800063f */
[----:B------:R-:W-:Y:S02]  /*0a50*/  @UP2 USHF.L.U32 UR4, UR4, 0x1, URZ ;  /* 0x0000000104042899 */ /* 0x000fe4000800063f */
[----:B-1----:R-:W-:Y:S01]  /*0a60*/  @UP2 ULEA UR6, UR7, UR6, 0x18 ;  /* 0x0000000607062291 */ /* 0x002fe2000f8ec03f */
[----:B------:R-:W-:Y:S01]  /*0a70*/  VOTEU.ANY UP2, P2 ;  /* 0x00000000003f7886 */ /* 0x000fe20001040100 */
[----:B------:R-:W-:Y:S01]  /*0a80*/  ISETP.EQ.AND P2, PT, R4, 0x1, P1 ;  /* 0x000000010400780c */ /* 0x000fe20000f42270 */
[----:B------:R-:W1:Y:S09]  /*0a90*/  FENCE.VIEW.ASYNC.S ;  /* 0x00000000000073c6 */ /* 0x000e720000000000 */
[----:B-1----:R1:W2:Y:S01]  /*0aa0*/  @UP2 SYNCS.EXCH.64 URZ, [UR6+0x194b0], UR4 ;  /* 0x0194b004063f25b2 */ /* 0x0022a20008000100 */
[----:B------:R-:W-:Y:S01]  /*0ab0*/  NOP ;  /* 0x0000000000007918 */ /* 0x000fe20000000000 */
[----:B--234-:R-:W-:Y:S06]  /*0ac0*/  BAR.SYNC.DEFER_BLOCKING 0x0 ;  /* 0x0000000000007b1d */ /* 0x01cfec0000010000 */
[----:B------:R-:W-:Y:S05]  /*0ad0*/  @!P3 BRA `(.L_x_6) ;  /* 0x000000740078b947 */ /* 0x000fea0003800000 */
[----:B------:R-:W-:-:S06]  /*0ae0*/  UISETP.GT.U32.AND UP0, UPT, UR10, 0x3, UPT ;  /* 0x000000030a00788c */ /* 0x000fcc000bf04070 */
[----:B------:R-:W-:-:S13]  /*0af0*/  PLOP3.LUT P0, PT, PT, PT, UP0, 0x80, 0x0 ;  /* 0x000000000000781c */ /* 0x000fda0003f0f008 */
[----:B-1----:R-:W-:Y:S05]  /*0b00*/  @P0 EXIT ;  /* 0x000000000000094d */ /* 0x002fea0003800000 */
.L_x_7:
[----:B------:R-:W-:-:S08]  /*0b10*/  NOP ;  /* 0x0000000000007918 */ /* 0x000fd00000000000 */
[----:B------:R-:W1:Y:S02]  /*0b20*/  USETMAXREG.TRY_ALLOC.CTAPOOL UP0, 0xf0 ;  /* 0x000000f0000079c8 */ /* 0x000e640008000600 */
[----:B-1----:R-:W-:-:S13]  /*0b30*/  PLOP3.LUT P0, PT, PT, PT, UP0, 0x80, 0x0 ;  /* 0x000000000000781c */ /* 0x002fda0003f0f008 */
[----:B------:R-:W-:Y:S05]  /*0b40*/  @!P0 BRA `(.L_x_7) ;  /* 0xfffffffc00f08947 */ /* 0x000fea000383ffff */
[----:B------:R-:W-:Y:S02]  /*0b50*/  ULDC UR4, c[0x0][0xa00] ;  /* 0x0002800000047ab9 */ /* 0x000fe40000000800 */
[----:B------:R-:W-:-:S13]  /*0b60*/  ISETP.GE.AND P0, PT, R17, UR4, PT ;  /* 0x0000000411007c0c */ /* 0x000fda000bf06270 */
[----:B------:R-:W-:Y:S05]  /*0b70*/  @P0 EXIT ;  /* 0x000000000000094d */ /* 0x000fea0003800000 */
[----:B------:R-:W1:Y:S01]  /*0b80*/  S2UR UR4, SR_CgaCtaId ;  /* 0x00000000000479c3 */ /* 0x000e620000008800 */
[----:B------:R-:W-:Y:S01]  /*0b90*/  SHF.R.S32.HI R3, RZ, 0x1f, R2 ;  /* 0x0000001fff037819 */ /* 0x000fe20000011402 */
[----:B------:R-:W-:Y:S01]  /*0ba0*/  UMOV UR38, 0x400 ;  /* 0x0000040000267882 */ /* 0x000fe20000000000 */
[----:B------:R-:W-:Y:S01]  /*0bb0*/  UISETP.NE.AND UP0, UPT, UR53, 0x1, UPT ;  /* 0x000000013500788c */ /* 0x000fe2000bf05270 */
[----:B------:R-:W-:Y:S01]  /*0bc0*/  IMAD.MOV.U32 R18, RZ, RZ, RZ ;  /* 0x000000ffff127224 */ /* 0x000fe200078e00ff */
[----:B------:R-:W-:Y:S01]  /*0bd0*/  LEA.HI R3, R3, R2, RZ, 0x7 ;  /* 0x0000000203037211 */ /* 0x000fe200078f38ff */
[----:B------:R-:W-:Y:S02]  /*0be0*/  ULOP3.LUT UR50, UR52, 0x1, URZ, 0xfc, !UPT ;  /* 0x0000000134327892 */ /* 0x000fe4000f8efc3f */
[----:B------:R-:W-:Y:S01]  /*0bf0*/  UP2UR UR5, UPR, URZ, 0x1 ;  /* 0x000000013f057883 */ /* 0x000fe20008000000 */
[----:B------:R-:W-:Y:S01]  /*0c00*/  LOP3.LUT R3, R3, 0xffffff80, RZ, 0xc0, !PT ;  /* 0xffffff8003037812 */ /* 0x000fe200078ec0ff */
[----:B------:R-:W-:Y:S01]  /*0c10*/  USEL UR6, URZ, 0x1, UP0 ;  /* 0x000000013f067887 */ /* 0x000fe20008000000 */
[----:B------:R-:W-:-:S02]  /*0c20*/  ULDC.64 UR54, c[0x0][0x198] ;  /* 0x0000660000367ab9 */ /* 0x000fc40000000a00 */
[----:B------:R-:W-:Y:S01]  /*0c30*/  IADD3 R3, -R3, R2, RZ ;  /* 0x0000000203037210 */ /* 0x000fe20007ffe1ff */
[----:B------:R-:W-:Y:S01]  /*0c40*/  UMOV UR48, URZ ;  /* 0x0000003f00307c82 */ /* 0x000fe20008000000 */
[----:B------:R-:W-:Y:S01]  /*0c50*/  UMOV UR36, URZ ;  /* 0x0000003f00247c82 */ /* 0x000fe20008000000 */
[----:B------:R-:W-:Y:S01]  /*0c60*/  MOV R22, UR6 ;  /* 0x0000000600167c02 */ /* 0x000fe20008000f00 */
[----:B------:R-:W-:Y:S01]  /*0c70*/  UMOV UR37, URZ ;  /* 0x0000003f00257c82 */ /* 0x000fe20008000000 */
[----:B------:R-:W-:Y:S01]  /*0c80*/  SHF.R.S32.HI R0, RZ, 0x1f, R3 ;  /* 0x0000001fff007819 */ /* 0x000fe20000011403 */
[----:B------:R-:W-:-:S03]  /*0c90*/  ULDC.64 UR56, c[0x0][0x208] ;  /* 0x0000820000387ab9 */ /* 0x000fc60000000a00 */
[----:B------:R-:W-:Y:S01]  /*0ca0*/  LEA.HI R0, R0, R3, RZ, 0x2 ;  /* 0x0000000300007211 */ /* 0x000fe200078f10ff */
[----:B-1----:R-:W-:-:S03]  /*0cb0*/  ULEA UR38, UR4, UR38, 0x18 ;  /* 0x0000002604267291 */ /* 0x002fc6000f8ec03f */
[----:B------:R-:W-:Y:S01]  /*0cc0*/  LOP3.LUT R0, R0, 0x7ffffffc, RZ, 0xc0, !PT ;  /* 0x7ffffffc00007812 */ /* 0x000fe200078ec0ff */
[----:B------:R-:W-:Y:S02]  /*0cd0*/  UIADD3 UR4, UR38, 0x6000, URZ ;  /* 0x0000600026047890 */ /* 0x000fe4000fffe03f */
[----:B------:R-:W-:Y:S02]  /*0ce0*/  USHF.R.U32.HI UR5, URZ, 0x4, UR38 ;  /* 0x000000043f057899 */ /* 0x000fe40008011626 */
[----:B------:R-:W-:Y:S01]  /*0cf0*/  IMAD.IADD R0, R3, 0x1, -R0 ;  /* 0x0000000103007824 */ /* 0x000fe200078e0a00 */
[----:B------:R-:W-:Y:S02]  /*0d00*/  USHF.R.U32.HI UR4, URZ, 0x4, UR4 ;  /* 0x000000043f047899 */ /* 0x000fe40008011604 */
[----:B------:R-:W-:Y:S01]  /*0d10*/  ULOP3.LUT UR5, UR5, 0x3fff, URZ, 0xc0, !UPT ;  /* 0x00003fff05057892 */ /* 0x000fe2000f8ec03f */
[----:B------:R-:W-:Y:S01]  /*0d20*/  IMAD.SHL.U32 R16, R0, 0x2, RZ ;  /* 0x0000000200107824 */ /* 0x000fe200078e00ff */
[----:B------:R-:W-:-:S02]  /*0d30*/  ULOP3.LUT UR49, UR4, 0x3fff, URZ, 0xc0, !UPT ;  /* 0x00003fff04317892 */ /* 0x000fc4000f8ec03f */
[----:B------:R-:W-:Y:S02]  /*0d40*/  ULOP3.LUT UR39, UR5, 0x10000, URZ, 0xfc, !UPT ;  /* 0x0001000005277892 */ /* 0x000fe4000f8efc3f */
[----:B------:R-:W-:-:S12]  /*0d50*/  ULOP3.LUT UR45, UR49, 0x10000, URZ, 0xfc, !UPT ;  /* 0x00010000312d7892 */ /* 0x000fd8000f8efc3f */
.L_x_77:
[----:B------:R-:W-:Y:S01]  /*0d60*/  ULDC UR8, c[0x0][0xa04] ;  /* 0x0002810000087ab9 */ /* 0x000fe20000000800 */
[----:B------:R-:W-:Y:S01]  /*0d70*/  R2UR UR46, R17 ;  /* 0x00000000112e72ca */ /* 0x000fe200000e0000 */
[----:B------:R-:W-:Y:S01]  /*0d80*/  UISETP.NE.AND UP0, UPT, UR8, 0x1, UPT ;  /* 0x000000010800788c */ /* 0x000fe2000bf05270 */
[----:B------:R-:W-:Y:S01]  /*0d90*/  ULDC UR4, c[0x0][0xa10] ;  /* 0x0002840000047ab9 */ /* 0x000fe20000000800 */
[----:B------:R-:W-:Y:S01]  /*0da0*/  ULDC UR44, c[0x0][0xa1c] ;  /* 0x00028700002c7ab9 */ /* 0x000fe20000000800 */
[----:B------:R-:W-:Y:S02]  /*0db0*/  UISETP.NE.AND UP1, UPT, UR4, 0x1, UPT ;  /* 0x000000010400788c */ /* 0x000fe4000bf25270 */
[----:B------:R-:W-:-:S06]  /*0dc0*/  UISETP.NE.AND UP2, UPT, UR53, 0x1, UPT ;  /* 0x000000013500788c */ /* 0x000fcc000bf45270 */
[----:B------:R-:W-:Y:S01]  /*0dd0*/  @UP0 ULDC.64 UR6, c[0x0][0xa08] ;  /* 0x0002820000060ab9 */ /* 0x000fe20000000a00 */
[----:B------:R-:W-:Y:S01]  /*0de0*/  PLOP3.LUT P0, PT, PT, PT, UP2, 0x80, 0x0 ;  /* 0x000000000000781c */ /* 0x000fe20003f0f028 */
[----:B------:R-:W-:-:S03]  /*0df0*/  UIMAD.WIDE.U32 UR4, UR46, UR6, URZ ;  /* 0x000000062e0472a5 */ /* 0x000fc6000f8e003f */
[----:B------:R-:W-:Y:S01]  /*0e00*/  @UP1 ULDC UR6, c[0x0][0xa18] ;  /* 0x0002860000061ab9 */ /* 0x000fe20000000800 */
[----:B------:R-:W-:Y:S02]  /*0e10*/  @UP0 USHF.R.U32.HI UR46, URZ, UR7, UR5 ;  /* 0x000000073f2e0299 */ /* 0x000fe40008011605 */
[----:B------:R-:W-:Y:S01]  /*0e20*/  UISETP.NE.AND UP0, UPT, UR44, 0x1, UPT ;  /* 0x000000012c00788c */ /* 0x000fe2000bf05270 */
[----:B------:R-:W-:Y:S02]  /*0e30*/  @UP1 ULDC UR4, c[0x0][0xa14] ;  /* 0x0002850000041ab9 */ /* 0x000fe40000000800 */
[----:B------:R-:W-:Y:S02]  /*0e40*/  UIMAD.WIDE.U32 UR4, UR46, UR4, URZ ;  /* 0x000000042e0472a5 */ /* 0x000fe4000f8e003f */
[----:B------:R-:W-:Y:S01]  /*0e50*/  IMAD R0, RZ, RZ, -UR46 ;  /* 0x8000002eff007e24 */ /* 0x000fe2000f8e02ff */
[----:B------:R-:W-:Y:S01]  /*0e60*/  UMOV UR47, UR46 ;  /* 0x0000002e002f7c82 */ /* 0x000fe20008000000 */
[----:B------:R-:W-:-:S02]  /*0e70*/  @UP1 USHF.R.U32.HI UR47, URZ, UR6, UR5 ;  /* 0x000000063f2f1299 */ /* 0x000fc40008011605 */
[----:B------:R-:W-:Y:S02]  /*0e80*/  IMAD R0, R0, UR8, R17 ;  /* 0x0000000800007c24 */ /* 0x000fe4000f8e0211 */
[----:B------:R-:W-:Y:S02]  /*0e90*/  @UP0 ULDC.64 UR6, c[0x0][0xa20] ;  /* 0x0002880000060ab9 */ /* 0x000fe40000000a00 */
[----:B------:R-:W-:Y:S01]  /*0ea0*/  UIMAD.WIDE.U32 UR4, UR47, UR6, URZ ;  /* 0x000000062f0472a5 */ /* 0x000fe2000f8e003f */
[----:B------:R-:W-:Y:S02]  /*0eb0*/  R2UR UR42, R0 ;  /* 0x00000000002a72ca */ /* 0x000fe400000e0000 */
[----:B------:R-:W-:Y:S01]  /*0ec0*/  UMOV UR6, UR47 ;  /* 0x0000002f00067c82 */ /* 0x000fe20008000000 */
[----:B------:R-:W-:-:S04]  /*0ed0*/  @UP0 USHF.R.U32.HI UR6, URZ, UR7, UR5 ;  /* 0x000000073f060299 */ /* 0x000fc80008011605 */
[----:B------:R-:W-:-:S04]  /*0ee0*/  UIADD3 UR4, -UR6, URZ, URZ ;  /* 0x0000003f06047290 */ /* 0x000fc8000fffe13f */
[----:B------:R-:W-:Y:S01]  /*0ef0*/  UIMAD UR44, UR44, UR4, UR47 ;  /* 0x000000042c2c72a4 */ /* 0x000fe2000f8e022f */
[----:B-1----:R-:W-:Y:S11]  /*0f00*/  @!P0 BRA `(.L_x_8) ;  /* 0x0000000000688947 */ /* 0x002ff60003800000 */
[----:B------:R-:W-:-:S06]  /*0f10*/  UISETP.NE.AND UP0, UPT, UR53, 0x2, UPT ;  /* 0x000000023500788c */ /* 0x000fcc000bf05270 */
[----:B------:R-:W-:-:S13]  /*0f20*/  PLOP3.LUT P1, PT, PT, PT, UP0, 0x80, 0x0 ;  /* 0x000000000000781c */ /* 0x000fda0003f2f008 */
[----:B------:R-:W-:Y:S05]  /*0f30*/  @!P1 BRA `(.L_x_9) ;  /* 0x0000000000449947 */ /* 0x000fea0003800000 */
[----:B------:R-:W-:-:S06]  /*0f40*/  UISETP.NE.AND UP0, UPT, UR53, 0x3, UPT ;  /* 0x000000033500788c */ /* 0x000fcc000bf05270 */
[----:B------:R-:W-:-:S13]  /*0f50*/  PLOP3.LUT P1, PT, PT, PT, UP0, 0x80, 0x0 ;  /* 0x000000000000781c */ /* 0x000fda0003f2f008 */
[----:B------:R-:W-:Y:S05]  /*0f60*/  @!P1 BRA `(.L_x_10) ;  /* 0x0000000000249947 */ /* 0x000fea0003800000 */
[----:B------:R-:W-:-:S06]  /*0f70*/  UISETP.NE.AND UP0, UPT, UR53, 0x4, UPT ;  /* 0x000000043500788c */ /* 0x000fcc000bf05270 */
[----:B------:R-:W-:-:S13]  /*0f80*/  PLOP3.LUT P1, PT, PT, PT, UP0, 0x80, 0x0 ;  /* 0x000000000000781c */ /* 0x000fda0003f2f008 */
[----:B------:R-:W-:Y:S05]  /*0f90*/  @P1 BRA `(.L_x_11) ;  /* 0x0000000000541947 */ /* 0x000fea0003800000 */
[----:B------:R-:W-:Y:S02]  /*0fa0*/  UIADD3 UR4, UR48, -0x1, URZ ;  /* 0xffffffff30047890 */ /* 0x000fe4000fffe03f */
[----:B------:R-:W-:Y:S02]  /*0fb0*/  ULOP3.LUT UR48, UR48, 0x1, URZ, 0xc, !UPT ;  /* 0x0000000130307892 */ /* 0x000fe4000f8e0c3f */
[----:B------:R-:W-:-:S04]  /*0fc0*/  ULOP3.LUT UR4, UR4, 0x2, URZ, 0xc0, !UPT ;  /* 0x0000000204047892 */ /* 0x000fc8000f8ec03f */
[----:B------:R-:W-:-:S04]  /*0fd0*/  USHF.R.U32.HI UR4, URZ, 0x1, UR4 ;  /* 0x000000013f047899 */ /* 0x000fc80008011604 */
[----:B------:R-:W-:Y:S01]  /*0fe0*/  ULOP3.LUT UR36, UR36, UR4, URZ, 0x3c, !UPT ;  /* 0x0000000424247292 */ /* 0x000fe2000f8e3c3f */
[----:B------:R-:W-:Y:S11]  /*0ff0*/  BRA `(.L_x_11) ;  /* 0x00000000003c7947 */ /* 0x000ff60003800000 */
.L_x_10:
[----:B------:R-:W-:Y:S02]  /*1000*/  ULOP3.LUT UP0, URZ, UR48, 0x2, URZ, 0xc0, !UPT ;  /* 0x00000002303f7892 */ /* 0x000fe4000f80c03f */
[----:B------:R-:W-:Y:S02]  /*1010*/  ULOP3.LUT UR48, UR48, 0x1, URZ, 0xc0, !UPT ;  /* 0x0000000130307892 */ /* 0x000fe4000f8ec03f */
[----:B------:R-:W-:-:S04]  /*1020*/  USEL UR4, URZ, 0x1, UP0 ;  /* 0x000000013f047887 */ /* 0x000fc80008000000 */
[----:B------:R-:W-:Y:S01]  /*1030*/  ULOP3.LUT UR36, UR36, UR4, URZ, 0x3c, !UPT ;  /* 0x0000000424247292 */ /* 0x000fe2000f8e3c3f */
[----:B------:R-:W-:Y:S11]  /*1040*/  BRA `(.L_x_11) ;  /* 0x0000000000287947 */ /* 0x000ff60003800000 */
.L_x_9:
[----:B------:R-:W-:Y:S02]  /*1050*/  UIADD3 UR4, UR48, 0x1, URZ ;  /* 0x0000000130047890 */ /* 0x000fe4000fffe03f */
[----:B------:R-:W-:Y:S02]  /*1060*/  ULOP3.LUT UR48, UR48, 0x1, URZ, 0xc, !UPT ;  /* 0x0000000130307892 */ /* 0x000fe4000f8e0c3f */
[----:B------:R-:W-:-:S04]  /*1070*/  UISETP.GT.U32.AND UP0, UPT, UR4, 0x1, UPT ;  /* 0x000000010400788c */ /* 0x000fc8000bf04070 */
[----:B------:R-:W-:-:S04]  /*1080*/  USEL UR4, URZ, 0x1, !UP0 ;  /* 0x000000013f047887 */ /* 0x000fc8000c000000 */
[----:B------:R-:W-:Y:S01]  /*1090*/  ULOP3.LUT UR36, UR36, UR4, URZ, 0x3c, !UPT ;  /* 0x0000000424247292 */ /* 0x000fe2000f8e3c3f */
[----:B------:R-:W-:Y:S11]  /*10a0*/  BRA `(.L_x_11) ;  /* 0x0000000000107947 */ /* 0x000ff60003800000 */
.L_x_8:
[----:B------:R-:W-:Y:S02]  /*10b0*/  UISETP.GT.U32.AND UP0, UPT, UR48, 0x1, UPT ;  /* 0x000000013000788c */ /* 0x000fe4000bf04070 */
[----:B------:R-:W-:Y:S02]  /*10c0*/  ULOP3.LUT UR48, UR48, 0x1, URZ, 0xc0, !UPT ;  /* 0x0000000130307892 */ /* 0x000fe4000f8ec03f */
[----:B------:R-:W-:-:S04]  /*10d0*/  USEL UR4, URZ, 0x1, !UP0 ;  /* 0x000000013f047887 */ /* 0x000fc8000c000000 */
[----:B------:R-:W-:-:S12]  /*10e0*/  ULOP3.LUT UR36, UR36, UR4, URZ, 0x3c, !UPT ;  /* 0x0000000424247292 */ /* 0x000fd8000f8e3c3f */
.L_x_11:
[----:B------:R-:W-:Y:S05]  /*10f0*/  @!P0 BRA `(.L_x_12) ;  /* 0x00000000003c8947 */ /* 0x000fea0003800000 */
        /* <DEDUP_REMOVED lines=9> */
[----:B------:R-:W-:Y:S01]  /*1190*/  ULEA UR42, UR42, 0x3, 0x1 ;  /* 0x000000032a2a7891 */ /* 0x000fe2000f8e083f */
[----:B------:R-:W-:Y:S11]  /*11a0*/  BRA `(.L_x_15) ;  /* 0x0000000000147947 */ /* 0x000ff60003800000 */
.L_x_14:
[----:B------:R-:W-:Y:S01]  /*11b0*/  ULEA UR42, UR42, 0x2, 0x1 ;  /* 0x000000022a2a7891 */ /* 0x000fe2000f8e083f */
[----:B------:R-:W-:Y:S11]  /*11c0*/  BRA `(.L_x_15) ;  /* 0x00000000000c7947 */ /* 0x000ff60003800000 */
.L_x_13:
[----:B------:R-:W-:Y:S01]  /*11d0*/  ULEA UR42, UR42, 0x1, 0x1 ;  /* 0x000000012a2a7891 */ /* 0x000fe2000f8e083f */
[----:B------:R-:W-:Y:S11]  /*11e0*/  BRA `(.L_x_15) ;  /* 0x0000000000047947 */ /* 0x000ff60003800000 */
.L_x_12:
[----:B------:R-:W-:-:S12]  /*11f0*/  USHF.L.U32 UR42, UR42, 0x1, URZ ;  /* 0x000000012a2a7899 */ /* 0x000fd8000800063f */
.L_x_15:
[----:B------:R-:W-:-:S04]  /*1200*/  ULOP3.LUT UR4, UR51, 0x1, URZ, 0xfc, !UPT ;  /* 0x0000000133047892 */ /* 0x000fc8000f8efc3f */
[----:B------:R-:W-:-:S06]  /*1210*/  UISETP.NE.AND UP0, UPT, UR4, 0x3, UPT ;  /* 0x000000030400788c */ /* 0x000fcc000bf05270 */
[----:B------:R-:W-:-:S13]  /*1220*/  PLOP3.LUT P0, PT, PT, PT, UP0, 0x80, 0x0 ;  /* 0x000000000000781c */ /* 0x000fda0003f0f008 */
[----:B------:R-:W-:Y:S05]  /*1230*/  @!P0 BRA `(.L_x_16) ;  /* 0x0000000000048947 */ /* 0x000fea0003800000 */
[----:B------:R-:W-:Y:S01]  /*1240*/  BPT.TRAP 0x1 ;  /* 0x000000040000795c */ /* 0x000fe20000300000 */
.L_x_16:
[----:B------:R-:W-:Y:S01]  /*1250*/  ULEA UR4, UR48, UR38, 0x3 ;  /* 0x0000002630047291 */ /* 0x000fe2000f8e183f */
[----:B------:R-:W-:Y:S01]  /*1260*/  MOV R0, UR36 ;  /* 0x0000002400007c02 */ /* 0x000fe20008000f00 */
[----:B------:R-:W-:-:S03]  /*1270*/  UISETP.NE.AND UP0, UPT, UR50, 0x3, UPT ;  /* 0x000000033200788c */ /* 0x000fc6000bf05270 */
[----:B------:R-:W-:-:S03]  /*1280*/  SHF.L.U32 R0, R0, 0x1f, RZ ;  /* 0x0000001f00007819 */ /* 0x000fc600000006ff */
[----:B------:R-:W-:Y:S01]  /*1290*/  PLOP3.LUT P0, PT, PT, PT, UP0, 0x80, 0x0 ;  /* 0x000000000000781c */ /* 0x000fe20003f0f008 */
[----:B------:R-:W1:Y:S02]  /*12a0*/  SYNCS.PHASECHK.TRANS64.TRYWAIT P1, [UR4+0x19450], R0 ;  /* 0x01945000ff0075a7 */ /* 0x000e640008020144 */
[----:B-1----:R-:W-:Y:S10]  /*12b0*/  @!P1 BRA `(.L_x_17) ;  /* 0x00000088006c9947 */ /* 0x002ff40003800000 */
.L_x_123:
[----:B------:R-:W-:Y:S05]  /*12c0*/  @!P0 BRA `(.L_x_18) ;  /* 0x0000000000048947 */ /* 0x000fea0003800000 */
[----:B------:R-:W-:Y:S01]  /*12d0*/  BPT.TRAP 0x1 ;  /* 0x000000040000795c */ /* 0x000fe20000300000 */
.L_x_18:
[----:B------:R-:W-:Y:S01]  /*12e0*/  ULEA UR31, UR37, UR38, 0x3 ;  /* 0x00000026251f7291 */ /* 0x000fe2000f8e183f */
[----:B-1----:R-:W-:Y:S01]  /*12f0*/  SHF.L.U32 R0, R18, 0x1f, RZ ;  /* 0x0000001f12007819 */ /* 0x002fe200000006ff */
[----:B------:R-:W-:Y:S01]  /*1300*/  UIADD3 UR30, UR38, 0x19490, URZ ;  /* 0x00019490261e7890 */ /* 0x000fe2000fffe03f */
[----:B------:R-:W-:Y:S01]  /*1310*/  SHF.L.U32 R3, R22, 0x1f, RZ ;  /* 0x0000001f16037819 */ /* 0x000fe200000006ff */
[----:B------:R-:W-:Y:S02]  /*1320*/  ULEA UR29, UR53, 0xfffffff8, 0x3 ;  /* 0xfffffff8351d7891 */ /* 0x000fe4000f8e183f */
[----:B------:R-:W-:Y:S02]  /*1330*/  ULEA UR28, UR53, UR30, 0x3 ;  /* 0x0000001e351c7291 */ /* 0x000fe4000f8e183f */
[----:B------:R-:W-:Y:S01]  /*1340*/  ULOP3.LUT UR29, UR29, 0x8, URZ, 0xc, !UPT ;  /* 0x000000081d1d7892 */ /* 0x000fe2000f8e0c3f */
[----:B------:R-:W1:Y:S02]  /*1350*/  SYNCS.PHASECHK.TRANS64.TRYWAIT P1, [UR31+0x19400], R0 ;  /* 0x01940000ff0075a7 */ /* 0x000e64000802015f */
[----:B-1----:R-:W-:Y:S09]  /*1360*/  @!P1 BRA `(.L_x_19) ;  /* 0x0000008800589947 */ /* 0x002ff20003800000 */
.L_x_124:
[----:B------:R-:W2:Y:S02]  /*1370*/  SYNCS.PHASECHK.TRANS64.TRYWAIT P1, [UR28+-0x8], R3 ;  /* 0xfffff803ff0075a7 */ /* 0x000ea4000802015c */
[----:B--2---:R-:W-:Y:S05]  /*1380*/  @!P1 BRA `(.L_x_20) ;  /* 0x0000008800689947 */ /* 0x004fea0003800000 */
.L_x_125:
[----:B------:R-:W-:Y:S01]  /*1390*/  UIMAD UR26, UR37, 0x300, UR45 ;  /* 0x00000300251a78a4 */ /* 0x000fe2000f8e022d */
[----:B------:R-:W-:Y:S01]  /*13a0*/  WARPGROUP.ARRIVE ;  /* 0x00000000000079c5 */ /* 0x000fe20000000000 */
[----:B------:R-:W-:Y:S01]  /*13b0*/  UIMAD UR24, UR48, 0x300, UR39 ;  /* 0x00000300301878a4 */ /* 0x000fe2000f8e0227 */
[----:B-1----:R-:W1:Y:S01]  /*13c0*/  LDC R3, c[0x0][0x28c] ;  /* 0x0000a300ff037b82 */ /* 0x002e620000000800 */
[----:B------:R-:W-:Y:S01]  /*13d0*/  UMOV UR27, 0x80000020 ;  /* 0x80000020001b7882 */ /* 0x000fe20000000000 */
[----:B------:R-:W-:Y:S01]  /*13e0*/  UMOV UR25, 0x80000020 ;  /* 0x8000002000197882 */ /* 0x000fe20000000000 */
[----:B------:R-:W-:Y:S01]  /*13f0*/  UIADD3 UR6, UR26, 0x2, URZ ;  /* 0x000000021a067890 */ /* 0x000fe2000fffe03f */
[C---:B------:R-:W-:Y:S01]  /*1400*/  VIADD R0, R16.reuse, 0x1 ;  /* 0x0000000110007836 */ /* 0x040fe20000000000 */
[----:B------:R-:W-:Y:S01]  /*1410*/  UIADD3 UR4, UR24, 0x2, URZ ;  /* 0x0000000218047890 */ /* 0x000fe2000fffe03f */
[C---:B------:R-:W-:Y:S01]  /*1420*/  VIADD R4, R16.reuse, 0x8 ;  /* 0x0000000810047836 */ /* 0x040fe20000000000 */
[----:B------:R-:W-:Y:S01]  /*1430*/  UMOV UR7, 0x80000020 ;  /* 0x8000002000077882 */ /* 0x000fe20000000000 */
[----:B------:R-:W-:Y:S01]  /*1440*/  HGMMA.64x64x16.F32.BF16 R24, gdesc[UR24], RZ, !UPT, gsb0 ;  /* 0x00e00000181879f0 */ /* 0x000fe2000c0018ff */
[----:B------:R-:W-:Y:S01]  /*1450*/  UMOV UR5, 0x80000020 ;  /* 0x8000002000057882 */ /* 0x000fe20000000000 */
[----:B------:R-:W-:Y:S01]  /*1460*/  UIADD3 UR10, UR26, 0x100, URZ ;  /* 0x000001001a0a7890 */ /* 0x000fe2000fffe03f */
[----:B------:R-:W-:Y:S01]  /*1470*/  VIADD R6, R16, 0x10 ;  /* 0x0000001010067836 */ /* 0x000fe20000000000 */
[----:B------:R-:W-:Y:S01]  /*1480*/  UIADD3 UR8, UR24, 0x100, URZ ;  /* 0x0000010018087890 */ /* 0x000fe2000fffe03f */
[----:B------:R-:W-:Y:S01]  /*1490*/  P2R R9, PR, RZ, 0x1 ;  /* 0x00000001ff097803 */ /* 0x000fe20000000000 */
[----:B------:R-:W-:Y:S01]  /*14a0*/  UMOV UR11, 0x80000020 ;  /* 0x80000020000b7882 */ /* 0x000fe20000000000 */
[----:B------:R-:W-:Y:S01]  /*14b0*/  UMOV UR9, 0x80000020 ;  /* 0x8000002000097882 */ /* 0x000fe20000000000 */
[----:B------:R-:W-:-:S02]  /*14c0*/  UIADD3 UR14, UR26, 0x102, URZ ;  /* 0x000001021a0e7890 */ /* 0x000fc4000fffe03f */
[----:B------:R-:W-:Y:S01]  /*14d0*/  UIADD3 UR12, UR24, 0x102, URZ ;  /* 0x00000102180c7890 */ /* 0x000fe2000fffe03f */
[----:B------:R-:W-:Y:S01]  /*14e0*/  UMOV UR15, 0x80000020 ;  /* 0x80000020000f7882 */ /* 0x000fe20000000000 */
[----:B------:R-:W-:Y:S01]  /*14f0*/  UMOV UR13, 0x80000020 ;  /* 0x80000020000d7882 */ /* 0x000fe20000000000 */
[----:B------:R-:W-:Y:S02]  /*1500*/  UIADD3 UR18, UR26, 0x200, URZ ;  /* 0x000002001a127890 */ /* 0x000fe4000fffe03f */
[----:B------:R-:W-:Y:S01]  /*1510*/  UIADD3 UR16, UR24, 0x200, URZ ;  /* 0x0000020018107890 */ /* 0x000fe2000fffe03f */
[-C--:B-1----:R-:W-:Y:S01]  /*1520*/  ISETP.GE.AND P4, PT, R0, R3.reuse, PT ;  /* 0x000000030000720c */ /* 0x082fe20003f86270 */
[----:B------:R-:W-:Y:S01]  /*1530*/  UMOV UR19, 0x80000020 ;  /* 0x8000002000137882 */ /* 0x000fe20000000000 */
[----:B------:R-:W-:Y:S01]  /*1540*/  UMOV UR17, 0x80000020 ;  /* 0x8000002000117882 */ /* 0x000fe20000000000 */
[----:B------:R-:W-:Y:S01]  /*1550*/  UIADD3 UR22, UR26, 0x202, URZ ;  /* 0x000002021a167890 */ /* 0x000fe2000fffe03f */
[-C--:B------:R-:W-:Y:S01]  /*1560*/  ISETP.GE.AND P2, PT, R16, R3.reuse, PT ;  /* 0x000000031000720c */ /* 0x080fe20003f46270 */
[----:B------:R-:W-:Y:S01]  /*1570*/  UIADD3 UR20, UR24, 0x202, URZ ;  /* 0x0000020218147890 */ /* 0x000fe2000fffe03f */
[----:B------:R-:W-:Y:S01]  /*1580*/  ISETP.GE.AND P1, PT, R4, R3, PT ;  /* 0x000000030400720c */ /* 0x000fe20003f26270 */
[----:B------:R-:W-:Y:S01]  /*1590*/  UMOV UR23, 0x80000020 ;  /* 0x8000002000177882 */ /* 0x000fe20000000000 */
[----:B------:R-:W-:Y:S01]  /*15a0*/  UMOV UR21, 0x80000020 ;  /* 0x8000002000157882 */ /* 0x000fe20000000000 */
[----:B------:R-:W-:-:S02]  /*15b0*/  IADD3 R0, R16, 0x9, RZ ;  /* 0x0000000910007810 */ /* 0x000fc40007ffe0ff */
[----:B------:R-:W-:Y:S02]  /*15c0*/  IADD3 R4, R16, 0x11, RZ ;  /* 0x0000001110047810 */ /* 0x000fe40007ffe0ff */
[-C--:B------:R-:W-:Y:S01]  /*15d0*/  ISETP.GE.AND P3, PT, R0, R3.reuse, PT ;  /* 0x000000030000720c */ /* 0x080fe20003f66270 */
[----:B------:R-:W-:Y:S01]  /*15e0*/  VIADD R0, R16, 0x18 ;  /* 0x0000001810007836 */ /* 0x000fe20000000000 */
[-C--:B------:R-:W-:Y:S02]  /*15f0*/  ISETP.GE.AND P5, PT, R4, R3.reuse, PT ;  /* 0x000000030400720c */ /* 0x080fe40003fa6270 */
[----:B------:R-:W-:Y:S02]  /*1600*/  IADD3 R4, R16, 0x19, RZ ;  /* 0x0000001910047810 */ /* 0x000fe40007ffe0ff */
[----:B------:R-:W-:Y:S01]  /*1610*/  ISETP.GE.AND P6, PT, R6, R3, PT ;  /* 0x000000030600720c */ /* 0x000fe20003fc6270 */
[----:B------:R-:W-:Y:S02]  /*1620*/  WARPGROUP.DEPBAR.LE gsb0, 0x0 ;  /* 0x00008000000079c5 */ /* 0x000fe40000010000 */
[----:B------:R-:W-:-:S06]  /*1630*/  WARPGROUP.ARRIVE ;  /* 0x00000000000079c5 */ /* 0x000fcc0000000000 */
[----:B------:R-:W-:Y:S01]  /*1640*/  HGMMA.64x64x16.F32.BF16 R24, gdesc[UR4], R24, gsb0 ;  /* 0x00e00000041879f0 */ /* 0x000fe20008001818 */
[----:B------:R-:W-:Y:S02]  /*1650*/  ULDC UR6, c[0x0][0x604] ;  /* 0x0001810000067ab9 */ /* 0x000fe40000000800 */
[----:B------:R-:W-:Y:S02]  /*1660*/  WARPGROUP.DEPBAR.LE gsb0, 0x0 ;  /* 0x00008000000079c5 */ /* 0x000fe40000010000 */
[----:B------:R-:W-:-:S06]  /*1670*/  WARPGROUP.ARRIVE ;  /* 0x00000000000079c5 */ /* 0x000fcc0000000000 */
[----:B------:R-:W-:Y:S03]  /*1680*/  HGMMA.64x64x16.F32.BF16 R24, gdesc[UR8], R24, gsb0 ;  /* 0x00e00000081879f0 */ /* 0x000fe60008001818 */
        /* <DEDUP_REMOVED lines=10> */
[----:B------:R-:W-:Y:S02]  /*1730*/  FSEL R24, R24, -INF , !P2 ;  /* 0xff80000018187808 */ /* 0x000fe40005000000 */
[----:B------:R-:W-:Y:S02]  /*1740*/  FSEL R25, R25, -INF , !P4 ;  /* 0xff80000019197808 */ /* 0x000fe40006000000 */
[----:B------:R-:W-:Y:S02]  /*1750*/  FSEL R28, R28, -INF , !P1 ;  /* 0xff8000001c1c7808 */ /* 0x000fe40004800000 */
[----:B------:R-:W-:-:S02]  /*1760*/  FMNMX R5, R24, R25, !PT ;  /* 0x0000001918057209 */ /* 0x000fc40007800000 */
[----:B------:R-:W-:Y:S02]  /*1770*/  FSEL R27, R27, -INF , !P4 ;  /* 0xff8000001b1b7808 */ /* 0x000fe40006000000 */
[----:B------:R-:W-:Y:S02]  /*1780*/  FSEL R26, R26, -INF , !P2 ;  /* 0xff8000001a1a7808 */ /* 0x000fe40005000000 */
[-C--:B------:R-:W-:Y:S02]  /*1790*/  ISETP.GE.AND P4, PT, R4, R3.reuse, PT ;  /* 0x000000030400720c */ /* 0x080fe40003f86270 */
[----:B------:R-:W-:Y:S01]  /*17a0*/  ISETP.GE.AND P2, PT, R0, R3, PT ;  /* 0x000000030000720c */ /* 0x000fe20003f46270 */
[----:B------:R-:W-:Y:S01]  /*17b0*/  VIADD R0, R16, 0x20 ;  /* 0x0000002010007836 */ /* 0x000fe20000000000 */
[----:B------:R-:W-:Y:S02]  /*17c0*/  FSEL R29, R29, -INF , !P3 ;  /* 0xff8000001d1d7808 */ /* 0x000fe40005800000 */
[----:B------:R-:W-:-:S02]  /*17d0*/  FMNMX R4, R28, R5, !PT ;  /* 0x000000051c047209 */ /* 0x000fc40007800000 */
[----:B------:R-:W-:Y:S02]  /*17e0*/  FSEL R32, R32, -INF , !P6 ;  /* 0xff80000020207808 */ /* 0x000fe40007000000 */
[----:B------:R-:W-:Y:S02]  /*17f0*/  FMNMX R5, R29, R4, !PT ;  /* 0x000000041d057209 */ /* 0x000fe40007800000 */
[----:B------:R-:W-:Y:S02]  /*1800*/  FSEL R30, R30, -INF , !P1 ;  /* 0xff8000001e1e7808 */ /* 0x000fe40004800000 */
[----:B------:R-:W-:Y:S02]  /*1810*/  ISETP.GE.AND P1, PT, R0, R3, PT ;  /* 0x000000030000720c */ /* 0x000fe40003f26270 */
[----:B------:R-:W-:Y:S02]  /*1820*/  IADD3 R0, R16, 0x21, RZ ;  /* 0x0000002110007810 */ /* 0x000fe40007ffe0ff */
[----:B------:R-:W-:-:S02]  /*1830*/  FSEL R33, R33, -INF , !P5 ;  /* 0xff80000021217808 */ /* 0x000fc40006800000 */
[----:B------:R-:W-:Y:S02]  /*1840*/  FMNMX R4, R32, R5, !PT ;  /* 0x0000000520047209 */ /* 0x000fe40007800000 */
[----:B------:R-:W-:Y:S02]  /*1850*/  FSEL R31, R31, -INF , !P3 ;  /* 0xff8000001f1f7808 */ /* 0x000fe40005800000 */
[----:B------:R-:W-:Y:S01]  /*1860*/  ISETP.GE.AND P3, PT, R0, R3, PT ;  /* 0x000000030000720c */ /* 0x000fe20003f66270 */
[----:B------:R-:W-:Y:S01]  /*1870*/  VIADD R0, R16, 0x28 ;  /* 0x0000002810007836 */ /* 0x000fe20000000000 */
[----:B------:R-:W-:Y:S02]  /*1880*/  FSEL R36, R36, -INF , !P2 ;  /* 0xff80000024247808 */ /* 0x000fe40005000000 */
[----:B------:R-:W-:Y:S02]  /*1890*/  FMNMX R5, R33, R4, !PT ;  /* 0x0000000421057209 */ /* 0x000fe40007800000 */
[----:B------:R-:W-:-:S02]  /*18a0*/  FSEL R34, R34, -INF , !P6 ;  /* 0xff80000022227808 */ /* 0x000fc40007000000 */
[----:B------:R-:W-:Y:S02]  /*18b0*/  FSEL R37, R37, -INF , !P4 ;  /* 0xff80000025257808 */ /* 0x000fe40006000000 */
[----:B------:R-:W-:Y:S02]  /*18c0*/  FMNMX R4, R36, R5, !PT ;  /* 0x0000000524047209 */ /* 0x000fe40007800000 */
[----:B------:R-:W-:Y:S02]  /*18d0*/  ISETP.GE.AND P6, PT, R0, R3, PT ;  /* 0x000000030000720c */ /* 0x000fe40003fc6270 */
[----:B------:R-:W-:Y:S02]  /*18e0*/  IADD3 R0, R16, 0x29, RZ ;  /* 0x0000002910007810 */ /* 0x000fe40007ffe0ff */
[----:B------:R-:W-:Y:S02]  /*18f0*/  FSEL R40, R40, -INF , !P1 ;  /* 0xff80000028287808 */ /* 0x000fe40004800000 */
[----:B------:R-:W-:-:S02]  /*1900*/  FMNMX R5, R37, R4, !PT ;  /* 0x0000000425057209 */ /* 0x000fc40007800000 */
[----:B------:R-:W-:Y:S02]  /*1910*/  FSEL R35, R35, -INF , !P5 ;  /* 0xff80000023237808 */ /* 0x000fe40006800000 */
[----:B------:R-:W-:Y:S01]  /*1920*/  ISETP.GE.AND P5, PT, R0, R3, PT ;  /* 0x000000030000720c */ /* 0x000fe20003fa6270 */
[----:B------:R-:W-:Y:S01]  /*1930*/  VIADD R0, R16, 0x30 ;  /* 0x0000003010007836 */ /* 0x000fe20000000000 */
[----:B------:R-:W-:Y:S02]  /*1940*/  FSEL R41, R41, -INF , !P3 ;  /* 0xff80000029297808 */ /* 0x000fe40005800000 */
[----:B------:R-:W-:Y:S02]  /*1950*/  FMNMX R4, R40, R5, !PT ;  /* 0x0000000528047209 */ /* 0x000fe40007800000 */
[----:B------:R-:W-:Y:S02]  /*1960*/  FSEL R38, R38, -INF , !P2 ;  /* 0xff80000026267808 */ /* 0x000fe40005000000 */
[----:B------:R-:W-:-:S02]  /*1970*/  ISETP.GE.AND P2, PT, R0, R3, PT ;  /* 0x000000030000720c */ /* 0x000fc40003f46270 */
[----:B------:R-:W-:Y:S02]  /*1980*/  FSEL R44, R44, -INF , !P6 ;  /* 0xff8000002c2c7808 */ /* 0x000fe40007000000 */
[----:B------:R-:W-:Y:S02]  /*1990*/  FMNMX R5, R41, R4, !PT ;  /* 0x0000000429057209 */ /* 0x000fe40007800000 */
[----:B------:R-:W-:Y:S02]  /*19a0*/  IADD3 R0, R16, 0x31, RZ ;  /* 0x0000003110007810 */ /* 0x000fe40007ffe0ff */
[----:B------:R-:W-:Y:S02]  /*19b0*/  FSEL R39, R39, -INF , !P4 ;  /* 0xff80000027277808 */ /* 0x000fe40006000000 */
[----:B------:R-:W-:Y:S02]  /*19c0*/  FSEL R45, R45, -INF , !P5 ;  /* 0xff8000002d2d7808 */ /* 0x000fe40006800000 */
[----:B------:R-:W-:-:S02]  /*19d0*/  FMNMX R4, R44, R5, !PT ;  /* 0x000000052c047209 */ /* 0x000fc40007800000 */
[-C--:B------:R-:W-:Y:S01]  /*19e0*/  ISETP.GE.AND P4, PT, R0, R3.reuse, PT ;  /* 0x000000030000720c */ /* 0x080fe20003f86270 */
[----:B------:R-:W-:Y:S01]  /*19f0*/  VIADD R0, R16, 0x38 ;  /* 0x0000003810007836 */ /* 0x000fe20000000000 */
[----:B------:R-:W-:Y:S02]  /*1a00*/  FSEL R48, R48, -INF , !P2 ;  /* 0xff80000030307808 */ /* 0x000fe40005000000 */
[----:B------:R-:W-:Y:S02]  /*1a10*/  FMNMX R5, R45, R4, !PT ;  /* 0x000000042d057209 */ /* 0x000fe40007800000 */
[----:B------:R-:W-:Y:S02]  /*1a20*/  FSEL R42, R42, -INF , !P1 ;  /* 0xff8000002a2a7808 */ /* 0x000fe40004800000 */
[----:B------:R-:W-:Y:S02]  /*1a30*/  ISETP.GE.AND P1, PT, R0, R3, PT ;  /* 0x000000030000720c */ /* 0x000fe40003f26270 */
[----:B------:R-:W-:-:S02]  /*1a40*/  IADD3 R0, R16, 0x39, RZ ;  /* 0x0000003910007810 */ /* 0x000fc40007ffe0ff */
[----:B------:R-:W-:Y:S02]  /*1a50*/  FSEL R49, R49, -INF , !P4 ;  /* 0xff80000031317808 */ /* 0x000fe40006000000 */
[----:B------:R-:W-:Y:S02]  /*1a60*/  FMNMX R4, R48, R5, !PT ;  /* 0x0000000530047209 */ /* 0x000fe40007800000 */
[----:B------:R-:W-:Y:S02]  /*1a70*/  FSEL R43, R43, -INF , !P3 ;  /* 0xff8000002b2b7808 */ /* 0x000fe40005800000 */
[----:B------:R-:W-:Y:S02]  /*1a80*/  ISETP.GE.AND P3, PT, R0, R3, PT ;  /* 0x000000030000720c */ /* 0x000fe40003f66270 */
[----:B------:R-:W-:Y:S02]  /*1a90*/  FSEL R52, R52, -INF , !P1 ;  /* 0xff80000034347808 */ /* 0x000fe40004800000 */
[----:B------:R-:W-:-:S02]  /*1aa0*/  FMNMX R5, R49, R4, !PT ;  /* 0x0000000431057209 */ /* 0x000fc40007800000 */
[----:B------:R-:W-:Y:S02]  /*1ab0*/  FSEL R53, R53, -INF , !P3 ;  /* 0xff80000035357808 */ /* 0x000fe40005800000 */
[----:B------:R-:W-:Y:S02]  /*1ac0*/  FMNMX R0, R52, R5, !PT ;  /* 0x0000000534007209 */ /* 0x000fe40007800000 */
[----:B------:R-:W-:Y:S02]  /*1ad0*/  FSEL R46, R46, -INF , !P6 ;  /* 0xff8000002e2e7808 */ /* 0x000fe40007000000 */
[----:B------:R-:W-:Y:S02]  /*1ae0*/  FMNMX R6, R53, R0, !PT ;  /* 0x0000000035067209 */ /* 0x000fe40007800000 */
[----:B------:R-:W-:Y:S02]  /*1af0*/  FSEL R47, R47, -INF , !P5 ;  /* 0xff8000002f2f7808 */ /* 0x000fe40006800000 */
[----:B------:R-:W-:Y:S01]  /*1b00*/  FSEL R50, R50, -INF , !P2 ;  /* 0xff80000032327808 */ /* 0x000fe20005000000 */
[----:B------:R-:W1:Y:S01]  /*1b10*/  SHFL.BFLY PT, R5, R6, 0x1, 0x1f ;  /* 0x0c201f0006057f89 */ /* 0x000e6200000e0000 */
[----:B------:R-:W-:-:S02]  /*1b20*/  FSEL R51, R51, -INF , !P4 ;  /* 0xff80000033337808 */ /* 0x000fc40006000000 */
[----:B------:R-:W-:Y:S02]  /*1b30*/  FSEL R54, R54, -INF , !P1 ;  /* 0xff80000036367808 */ /* 0x000fe40004800000 */
[----:B------:R-:W-:Y:S02]  /*1b40*/  FSEL R55, R55, -INF , !P3 ;  /* 0xff80000037377808 */ /* 0x000fe40005800000 */
[----:B-1----:R-:W-:Y:S02]  /*1b50*/  FMNMX R7, R6, R5, !PT ;  /* 0x0000000506077209 */ /* 0x002fe40007800000 */
[----:B------:R-:W-:-:S03]  /*1b60*/  FMNMX R5, R26, R27, !PT ;  /* 0x0000001b1a057209 */ /* 0x000fc60007800000 */
[----:B------:R-:W1:Y:S01]  /*1b70*/  SHFL.BFLY PT, R4, R7, 0x2, 0x1f ;  /* 0x0c401f0007047f89 */ /* 0x000e6200000e0000 */
[----:B------:R-:W-:-:S04]  /*1b80*/  FMNMX R0, R30, R5, !PT ;  /* 0x000000051e007209 */ /* 0x000fc80007800000 */
[----:B------:R-:W-:-:S04]  /*1b90*/  FMNMX R5, R31, R0, !PT ;  /* 0x000000001f057209 */ /* 0x000fc80007800000 */
[----:B------:R-:W-:-:S04]  /*1ba0*/  FMNMX R0, R34, R5, !PT ;  /* 0x0000000522007209 */ /* 0x000fc80007800000 */
[----:B------:R-:W-:-:S04]  /*1bb0*/  FMNMX R5, R35, R0, !PT ;  /* 0x0000000023057209 */ /* 0x000fc80007800000 */
[----:B------:R-:W-:-:S04]  /*1bc0*/  FMNMX R0, R38, R5, !PT ;  /* 0x0000000526007209 */ /* 0x000fc80007800000 */
[----:B------:R-:W-:Y:S02]  /*1bd0*/  FMNMX R5, R39, R0, !PT ;  /* 0x0000000027057209 */ /* 0x000fe40007800000 */
[----:B-1----:R-:W-:Y:S02]  /*1be0*/  FMNMX R4, R7, R4, !PT ;  /* 0x0000000407047209 */ /* 0x002fe40007800000 */
[----:B------:R-:W-:Y:S02]  /*1bf0*/  FMNMX R0, R42, R5, !PT ;  /* 0x000000052a007209 */ /* 0x000fe40007800000 */
[C---:B------:R-:W-:Y:S02]  /*1c00*/  FSETP.NEU.AND P0, PT, R4.reuse, -INF , PT ;  /* 0xff8000000400780b */ /* 0x040fe40003f0d000 */
[----:B------:R-:W-:Y:S02]  /*1c10*/  FMNMX R5, R43, R0, !PT ;  /* 0x000000002b057209 */ /* 0x000fe40007800000 */
[----:B------:R-:W-:-:S02]  /*1c20*/  FSEL R8, R4, RZ, P0 ;  /* 0x000000ff04087208 */ /* 0x000fc40000000000 */
[----:B------:R-:W-:Y:S02]  /*1c30*/  FMNMX R0, R46, R5, !PT ;  /* 0x000000052e007209 */ /* 0x000fe40007800000 */
[----:B------:R-:W-:Y:S01]  /*1c40*/  ISETP.NE.AND P0, PT, R9, RZ, PT ;  /* 0x000000ff0900720c */ /* 0x000fe20003f05270 */
[----:B------:R-:W-:Y:S01]  /*1c50*/  FMUL R8, R8, UR6 ;  /* 0x0000000608087c20 */ /* 0x000fe20008400000 */
[----:B------:R-:W-:-:S03]  /*1c60*/  FMNMX R5, R47, R0, !PT ;  /* 0x000000002f057209 */ /* 0x000fc60007800000 */
[--C-:B------:R-:W-:Y:S01]  /*1c70*/  FFMA R25, R25, UR6, -R8.reuse ;  /* 0x0000000619197c23 */ /* 0x100fe20008000808 */
[--C-:B------:R-:W-:Y:S01]  /*1c80*/  FFMA R24, R24, UR6, -R8.reuse ;  /* 0x0000000618187c23 */ /* 0x100fe20008000808 */
[----:B------:R-:W-:Y:S01]  /*1c90*/  FMNMX R0, R50, R5, !PT ;  /* 0x0000000532007209 */ /* 0x000fe20007800000 */
[--C-:B------:R-:W-:Y:S01]  /*1ca0*/  FFMA R36, R36, UR6, -R8.reuse ;  /* 0x0000000624247c23 */ /* 0x100fe20008000808 */
[--C-:B------:R-:W-:Y:S01]  /*1cb0*/  FFMA R29, R29, UR6, -R8.reuse ;  /* 0x000000061d1d7c23 */ /* 0x100fe20008000808 */
[----:B------:R-:W-:Y:S01]  /*1cc0*/  FSETP.GEU.AND P2, PT, R25, -126, PT ;  /* 0xc2fc00001900780b */ /* 0x000fe20003f4e000 */
[--C-:B------:R-:W-:Y:S01]  /*1cd0*/  FFMA R37, R37, UR6, -R8.reuse ;  /* 0x0000000625257c23 */ /* 0x100fe20008000808 */
[----:B------:R-:W-:Y:S01]  /*1ce0*/  FSETP.GEU.AND P5, PT, R24, -126, PT ;  /* 0xc2fc00001800780b */ /* 0x000fe20003fae000 */
[--C-:B------:R-:W-:Y:S01]  /*1cf0*/  FFMA R28, R28, UR6, -R8.reuse ;  /* 0x000000061c1c7c23 */ /* 0x100fe20008000808 */
[----:B------:R-:W-:Y:S01]  /*1d00*/  FMNMX R5, R51, R0, !PT ;  /* 0x0000000033057209 */ /* 0x000fe20007800000 */
[--C-:B------:R-:W-:Y:S01]  /*1d10*/  FFMA R32, R32, UR6, -R8.reuse ;  /* 0x0000000620207c23 */ /* 0x100fe20008000808 */
[--C-:B------:R-:W-:Y:S01]  /*1d20*/  FFMA R33, R33, UR6, -R8.reuse ;  /* 0x0000000621217c23 */ /* 0x100fe20008000808 */
[----:B------:R-:W-:Y:S01]  /*1d30*/  FSETP.GEU.AND P4, PT, R29, -126, PT ;  /* 0xc2fc00001d00780b */ /* 0x000fe20003f8e000 */
[--C-:B------:R-:W-:Y:S01]  /*1d40*/  FFMA R40, R40, UR6, -R8.reuse ;  /* 0x0000000628287c23 */ /* 0x100fe20008000808 */
[----:B------:R-:W-:Y:S01]  /*1d50*/  FMNMX R0, R54, R5, !PT ;  /* 0x0000000536007209 */ /* 0x000fe20007800000 */
[--C-:B------:R-:W-:Y:S01]  /*1d60*/  FFMA R41, R41, UR6, -R8.reuse ;  /* 0x0000000629297c23 */ /* 0x100fe20008000808 */
[----:B------:R-:W-:Y:S01]  /*1d70*/  FSETP.GEU.AND P6, PT, R28, -126, PT ;  /* 0xc2fc00001c00780b */ /* 0x000fe20003fce000 */
[--C-:B------:R-:W-:Y:S01]  /*1d80*/  FFMA R44, R44, UR6, -R8.reuse ;  /* 0x000000062c2c7c23 */ /* 0x100fe20008000808 */
[----:B------:R-:W-:Y:S01]  /*1d90*/  FMNMX R0, R55, R0, !PT ;  /* 0x0000000037007209 */ /* 0x000fe20007800000 */
[----:B------:R-:W-:Y:S01]  /*1da0*/  @!P2 FMUL R25, R25, 0.5 ;  /* 0x3f0000001919a820 */ /* 0x000fe20000400000 */
[----:B------:R-:W-:Y:S01]  /*1db0*/  @!P5 FMUL R24, R24, 0.5 ;  /* 0x3f0000001818d820 */ /* 0x000fe20000400000 */
[----:B------:R-:W-:Y:S01]  /*1dc0*/  FSETP.GEU.AND P3, PT, R32, -126, PT ;  /* 0xc2fc00002000780b */ /* 0x000fe20003f6e000 */
[--C-:B------:R-:W-:Y:S01]  /*1dd0*/  FFMA R48, R48, UR6, -R8.reuse ;  /* 0x0000000630307c23 */ /* 0x100fe20008000808 */
[----:B------:R-:W1:Y:S01]  /*1de0*/  SHFL.BFLY PT, R5, R0, 0x1, 0x1f ;  /* 0x0c201f0000057f89 */ /* 0x000e6200000e0000 */
[----:B------:R-:W2:Y:S01]  /*1df0*/  MUFU.EX2 R72, R24 ;  /* 0x0000001800487308 */ /* 0x000ea20000000800 */
[----:B------:R-:W-:Y:S01]  /*1e00*/  FSETP.GEU.AND P1, PT, R33, -126, PT ;  /* 0xc2fc00002100780b */ /* 0x000fe20003f2e000 */
[----:B------:R-:W-:Y:S01]  /*1e10*/  @!P4 FMUL R29, R29, 0.5 ;  /* 0x3f0000001d1dc820 */ /* 0x000fe20000400000 */
[--C-:B------:R-:W-:Y:S01]  /*1e20*/  FFMA R45, R45, UR6, -R8.reuse ;  /* 0x000000062d2d7c23 */ /* 0x100fe20008000808 */
[--C-:B------:R-:W-:Y:S01]  /*1e30*/  FFMA R49, R49, UR6, -R8.reuse ;  /* 0x0000000631317c23 */ /* 0x100fe20008000808 */
[----:B------:R-:W-:Y:S01]  /*1e40*/  @!P6 FMUL R28, R28, 0.5 ;  /* 0x3f0000001c1ce820 */ /* 0x000fe20000400000 */
[--C-:B------:R-:W-:Y:S01]  /*1e50*/  FFMA R52, R52, UR6, -R8.reuse ;  /* 0x0000000634347c23 */ /* 0x100fe20008000808 */
[----:B------:R-:W-:Y:S01]  /*1e60*/  FFMA R8, R53, UR6, -R8 ;  /* 0x0000000635087c23 */ /* 0x000fe20008000808 */
[----:B------:R-:W3:Y:S02]  /*1e70*/  MUFU.EX2 R25, R25 ;  /* 0x0000001900197308 */ /* 0x000ee40000000800 */
[----:B------:R-:W-:-:S04]  /*1e80*/  @!P3 FMUL R32, R32, 0.5 ;  /* 0x3f0000002020b820 */ /* 0x000fc80000400000 */
[----:B------:R-:W-:Y:S02]  /*1e90*/  @!P1 FMUL R33, R33, 0.5 ;  /* 0x3f00000021219820 */ /* 0x000fe40000400000 */
[----:B------:R-:W4:Y:S01]  /*1ea0*/  MUFU.EX2 R74, R28 ;  /* 0x0000001c004a7308 */ /* 0x000f220000000800 */
[----:B--2---:R-:W-:Y:S01]  /*1eb0*/  @!P5 FMUL R72, R72, R72 ;  /* 0x000000484848d220 */ /* 0x004fe20000400000 */
[----:B------:R-:W-:Y:S02]  /*1ec0*/  FSETP.GEU.AND P5, PT, R36, -126, PT ;  /* 0xc2fc00002400780b */ /* 0x000fe40003fae000 */
[----:B-1----:R-:W-:-:S04]  /*1ed0*/  FMNMX R5, R0, R5, !PT ;  /* 0x0000000500057209 */ /* 0x002fc80007800000 */
[----:B------:R-:W1:Y:S01]  /*1ee0*/  MUFU.EX2 R29, R29 ;  /* 0x0000001d001d7308 */ /* 0x000e620000000800 */
[----:B---3--:R-:W-:Y:S01]  /*1ef0*/  @!P2 FMUL R25, R25, R25 ;  /* 0x000000191919a220 */ /* 0x008fe20000400000 */
[----:B------:R-:W-:Y:S01]  /*1f00*/  FSETP.GEU.AND P2, PT, R37, -126, PT ;  /* 0xc2fc00002500780b */ /* 0x000fe20003f4e000 */
[----:B------:R-:W2:Y:S04]  /*1f10*/  SHFL.BFLY PT, R0, R5, 0x2, 0x1f ;  /* 0x0c401f0005007f89 */ /* 0x000ea800000e0000 */
[----:B------:R-:W-:Y:S01]  /*1f20*/  @!P5 FMUL R36, R36, 0.5 ;  /* 0x3f0000002424d820 */ /* 0x000fe20000400000 */
[----:B------:R-:W3:Y:S01]  /*1f30*/  MUFU.EX2 R76, R32 ;  /* 0x00000020004c7308 */ /* 0x000ee20000000800 */
[----:B----4-:R-:W-:Y:S01]  /*1f40*/  @!P6 FMUL R74, R74, R74 ;  /* 0x0000004a4a4ae220 */ /* 0x010fe20000400000 */
[----:B------:R-:W-:-:S05]  /*1f50*/  FSETP.GEU.AND P6, PT, R40, -126, PT ;  /* 0xc2fc00002800780b */ /* 0x000fca0003fce000 */
[----:B------:R-:W-:Y:S01]  /*1f60*/  @!P2 FMUL R37, R37, 0.5 ;  /* 0x3f0000002525a820 */ /* 0x000fe20000400000 */
[----:B------:R-:W4:Y:S01]  /*1f70*/  MUFU.EX2 R78, R36 ;  /* 0x00000024004e7308 */ /* 0x000f220000000800 */
[----:B-1----:R-:W-:Y:S01]  /*1f80*/  @!P4 FMUL R29, R29, R29 ;  /* 0x0000001d1d1dc220 */ /* 0x002fe20000400000 */
[----:B------:R-:W-:-:S05]  /*1f90*/  FSETP.GEU.AND P4, PT, R41, -126, PT ;  /* 0xc2fc00002900780b */ /* 0x000fca0003f8e000 */
[----:B------:R-:W-:Y:S01]  /*1fa0*/  @!P6 FMUL R40, R40, 0.5 ;  /* 0x3f0000002828e820 */ /* 0x000fe20000400000 */
[----:B------:R-:W1:Y:S01]  /*1fb0*/  MUFU.EX2 R37, R37 ;  /* 0x0000002500257308 */ /* 0x000e620000000800 */
[----:B---3--:R-:W-:Y:S01]  /*1fc0*/  @!P3 FMUL R76, R76, R76 ;  /* 0x0000004c4c4cb220 */ /* 0x008fe20000400000 */
[----:B------:R-:W-:Y:S02]  /*1fd0*/  FSETP.GEU.AND P3, PT, R44, -126, PT ;  /* 0xc2fc00002c00780b */ /* 0x000fe40003f6e000 */
[----:B--2---:R-:W-:-:S03]  /*1fe0*/  FMNMX R5, R5, R0, !PT ;  /* 0x0000000005057209 */ /* 0x004fc60007800000 */
[----:B------:R-:W-:Y:S01]  /*1ff0*/  @!P4 FMUL R41, R41, 0.5 ;  /* 0x3f0000002929c820 */ /* 0x000fe20000400000 */
[----:B------:R-:W2:Y:S01]  /*2000*/  MUFU.EX2 R33, R33 ;  /* 0x0000002100217308 */ /* 0x000ea20000000800 */
[----:B----4-:R-:W-:Y:S01]  /*2010*/  @!P5 FMUL R78, R78, R78 ;  /* 0x0000004e4e4ed220 */ /* 0x010fe20000400000 */
[----:B------:R-:W-:-:S04]  /*2020*/  FSETP.NEU.AND P5, PT, R5, -INF , PT ;  /* 0xff8000000500780b */ /* 0x000fc80003fad000 */
[----:B------:R-:W-:Y:S01]  /*2030*/  FSEL R0, R5, RZ, P5 ;  /* 0x000000ff05007208 */ /* 0x000fe20002800000 */
[----:B------:R-:W-:Y:S01]  /*2040*/  @!P3 FMUL R44, R44, 0.5 ;  /* 0x3f0000002c2cb820 */ /* 0x000fe20000400000 */
[----:B------:R-:W-:Y:S01]  /*2050*/  FSETP.GEU.AND P5, PT, R49, -126, PT ;  /* 0xc2fc00003100780b */ /* 0x000fe20003fae000 */
[----:B-1----:R-:W-:Y:S01]  /*2060*/  @!P2 FMUL R37, R37, R37 ;  /* 0x000000252525a220 */ /* 0x002fe20000400000 */
[----:B------:R-:W-:Y:S01]  /*2070*/  FSETP.GEU.AND P2, PT, R48, -126, PT ;  /* 0xc2fc00003000780b */ /* 0x000fe20003f4e000 */
[----:B------:R-:W1:Y:S01]  /*2080*/  MUFU.EX2 R7, R40 ;  /* 0x0000002800077308 */ /* 0x000e620000000800 */
[----:B------:R-:W-:-:S04]  /*2090*/  FMUL R0, R0, UR6 ;  /* 0x0000000600007c20 */ /* 0x000fc80008400000 */
[--C-:B------:R-:W-:Y:S01]  /*20a0*/  FFMA R26, R26, UR6, -R0.reuse ;  /* 0x000000061a1a7c23 */ /* 0x100fe20008000800 */
[----:B--2---:R-:W-:Y:S01]  /*20b0*/  @!P1 FMUL R33, R33, R33 ;  /* 0x0000002121219220 */ /* 0x004fe20000400000 */
[----:B------:R-:W-:Y:S01]  /*20c0*/  FSETP.GEU.AND P1, PT, R45, -126, PT ;  /* 0xc2fc00002d00780b */ /* 0x000fe20003f2e000 */
[----:B------:R-:W2:Y:S01]  /*20d0*/  MUFU.EX2 R80, R41 ;  /* 0x0000002900507308 */ /* 0x000ea20000000800 */
[--C-:B------:R-:W-:Y:S01]  /*20e0*/  FFMA R30, R30, UR6, -R0.reuse ;  /* 0x000000061e1e7c23 */ /* 0x100fe20008000800 */
[----:B------:R-:W-:Y:S01]  /*20f0*/  @!P5 FMUL R49, R49, 0.5 ;  /* 0x3f0000003131d820 */ /* 0x000fe20000400000 */
[--C-:B------:R-:W-:Y:S01]  /*2100*/  FFMA R27, R27, UR6, -R0.reuse ;  /* 0x000000061b1b7c23 */ /* 0x100fe20008000800 */
[----:B------:R-:W-:Y:S01]  /*2110*/  @!P2 FMUL R48, R48, 0.5 ;  /* 0x3f0000003030a820 */ /* 0x000fe20000400000 */
[--C-:B------:R-:W-:Y:S01]  /*2120*/  FFMA R31, R31, UR6, -R0.reuse ;  /* 0x000000061f1f7c23 */ /* 0x100fe20008000800 */
[--C-:B------:R-:W-:Y:S01]  /*2130*/  FFMA R34, R34, UR6, -R0.reuse ;  /* 0x0000000622227c23 */ /* 0x100fe20008000800 */
[--C-:B------:R-:W-:Y:S01]  /*2140*/  FFMA R38, R38, UR6, -R0.reuse ;  /* 0x0000000626267c23 */ /* 0x100fe20008000800 */
[----:B------:R-:W3:Y:S01]  /*2150*/  MUFU.EX2 R9, R44 ;  /* 0x0000002c00097308 */ /* 0x000ee20000000800 */
[----:B-1----:R-:W-:Y:S01]  /*2160*/  @!P6 FMUL R7, R7, R7 ;  /* 0x000000070707e220 */ /* 0x002fe20000400000 */
[----:B------:R-:W-:Y:S01]  /*2170*/  FSETP.GEU.AND P6, PT, R52, -126, PT ;  /* 0xc2fc00003400780b */ /* 0x000fe20003fce000 */
[--C-:B------:R-:W-:Y:S01]  /*2180*/  FFMA R42, R42, UR6, -R0.reuse ;  /* 0x000000062a2a7c23 */ /* 0x100fe20008000800 */
[----:B------:R-:W-:Y:S01]  /*2190*/  @!P1 FMUL R45, R45, 0.5 ;  /* 0x3f0000002d2d9820 */ /* 0x000fe20000400000 */
[--C-:B------:R-:W-:Y:S01]  /*21a0*/  FFMA R35, R35, UR6, -R0.reuse ;  /* 0x0000000623237c23 */ /* 0x100fe20008000800 */
[--C-:B------:R-:W-:Y:S01]  /*21b0*/  FFMA R39, R39, UR6, -R0.reuse ;  /* 0x0000000627277c23 */ /* 0x100fe20008000800 */
[--C-:B------:R-:W-:Y:S01]  /*21c0*/  FFMA R43, R43, UR6, -R0.reuse ;  /* 0x000000062b2b7c23 */ /* 0x100fe20008000800 */
[----:B------:R-:W1:Y:S01]  /*21d0*/  MUFU.EX2 R11, R48 ;  /* 0x00000030000b7308 */ /* 0x000e620000000800 */
[----:B--2---:R-:W-:Y:S01]  /*21e0*/  @!P4 FMUL R80, R80, R80 ;  /* 0x000000505050c220 */ /* 0x004fe20000400000 */
[----:B------:R-:W-:Y:S01]  /*21f0*/  FSETP.GEU.AND P4, PT, R8, -126, PT ;  /* 0xc2fc00000800780b */ /* 0x000fe20003f8e000 */
[--C-:B------:R-:W-:Y:S01]  /*2200*/  FFMA R46, R46, UR6, -R0.reuse ;  /* 0x000000062e2e7c23 */ /* 0x100fe20008000800 */
[--C-:B------:R-:W-:Y:S01]  /*2210*/  FFMA R50, R50, UR6, -R0.reuse ;  /* 0x0000000632327c23 */ /* 0x100fe20008000800 */
[--C-:B------:R-:W-:Y:S01]  /*2220*/  FFMA R47, R47, UR6, -R0.reuse ;  /* 0x000000062f2f7c23 */ /* 0x100fe20008000800 */
[--C-:B------:R-:W-:Y:S01]  /*2230*/  FFMA R51, R51, UR6, -R0.reuse ;  /* 0x0000000633337c23 */ /* 0x100fe20008000800 */
[----:B------:R-:W-:Y:S01]  /*2240*/  @!P6 FMUL R52, R52, 0.5 ;  /* 0x3f0000003434e820 */ /* 0x000fe20000400000 */
[----:B------:R-:W2:Y:S01]  /*2250*/  MUFU.EX2 R82, R45 ;  /* 0x0000002d00527308 */ /* 0x000ea20000000800 */
[----:B---3--:R-:W-:Y:S01]  /*2260*/  @!P3 FMUL R9, R9, R9 ;  /* 0x000000090909b220 */ /* 0x008fe20000400000 */
[----:B------:R-:W-:Y:S01]  /*2270*/  FSETP.GEU.AND P3, PT, R26, -126, PT ;  /* 0xc2fc00001a00780b */ /* 0x000fe20003f6e000 */
[--C-:B------:R-:W-:Y:S01]  /*2280*/  FFMA R54, R54, UR6, -R0.reuse ;  /* 0x0000000636367c23 */ /* 0x100fe20008000800 */
[----:B------:R-:W-:Y:S01]  /*2290*/  FFMA R0, R55, UR6, -R0 ;  /* 0x0000000637007c23 */ /* 0x000fe20008000800 */
[----:B------:R-:W-:Y:S01]  /*22a0*/  FADD R6, R72, R7 ;  /* 0x0000000748067221 */ /* 0x000fe20000000000 */
[----:B------:R-:W-:Y:S01]  /*22b0*/  FADD R21, R74, R9 ;  /* 0x000000094a157221 */ /* 0x000fe20000000000 */
[----:B------:R-:W-:Y:S01]  /*22c0*/  @!P4 FMUL R8, R8, 0.5 ;  /* 0x3f0000000808c820 */ /* 0x000fe20000400000 */
[----:B------:R-:W3:Y:S01]  /*22d0*/  MUFU.EX2 R84, R49 ;  /* 0x0000003100547308 */ /* 0x000ee20000000800 */
[----:B-1----:R-:W-:Y:S01]  /*22e0*/  @!P2 FMUL R11, R11, R11 ;  /* 0x0000000b0b0ba220 */ /* 0x002fe20000400000 */
[----:B------:R-:W-:Y:S01]  /*22f0*/  FSETP.GEU.AND P2, PT, R30, -126, PT ;  /* 0xc2fc00001e00780b */ /* 0x000fe20003f4e000 */
[C---:B------:R-:W-:Y:S01]  /*2300*/  FADD R15, R25.reuse, R80 ;  /* 0x00000050190f7221 */ /* 0x040fe20000000000 */
[----:B------:R-:W-:-:S02]  /*2310*/  F2FP.BF16.F32.PACK_AB R72, R25, R72 ;  /* 0x000000481948723e */ /* 0x000fc400000010ff */
[----:B------:R-:W-:Y:S01]  /*2320*/  F2FP.BF16.F32.PACK_AB R74, R29, R74 ;  /* 0x0000004a1d4a723e */ /* 0x000fe200000010ff */
[----:B------:R-:W-:Y:S01]  /*2330*/  @!P3 FMUL R26, R26, 0.5 ;  /* 0x3f0000001a1ab820 */ /* 0x000fe20000400000 */
[----:B------:R-:W1:Y:S01]  /*2340*/  MUFU.EX2 R13, R52 ;  /* 0x00000034000d7308 */ /* 0x000e620000000800 */
[----:B--2---:R-:W-:Y:S01]  /*2350*/  @!P1 FMUL R82, R82, R82 ;  /* 0x0000005252529220 */ /* 0x004fe20000400000 */
[----:B------:R-:W-:Y:S02]  /*2360*/  FSETP.GEU.AND P1, PT, R27, -126, PT ;  /* 0xc2fc00001b00780b */ /* 0x000fe40003f2e000 */
[----:B------:R-:W-:Y:S01]  /*2370*/  F2FP.BF16.F32.PACK_AB R80, R80, R7 ;  /* 0x000000075050723e */ /* 0x000fe200000010ff */
[----:B------:R-:W-:Y:S01]  /*2380*/  FADD R23, R29, R82 ;  /* 0x000000521d177221 */ /* 0x000fe20000000000 */
[----:B------:R-:W-:Y:S01]  /*2390*/  F2FP.BF16.F32.PACK_AB R82, R82, R9 ;  /* 0x000000095252723e */ /* 0x000fe200000010ff */
[----:B------:R-:W-:Y:S01]  /*23a0*/  @!P2 FMUL R30, R30, 0.5 ;  /* 0x3f0000001e1ea820 */ /* 0x000fe20000400000 */
[----:B------:R2:W4:Y:S01]  /*23b0*/  MUFU.EX2 R73, R26 ;  /* 0x0000001a00497308 */ /* 0x0005220000000800 */
[----:B---3--:R-:W-:Y:S01]  /*23c0*/  @!P5 FMUL R84, R84, R84 ;  /* 0x000000545454d220 */ /* 0x008fe20000400000 */
[----:B------:R-:W-:-:S03]  /*23d0*/  FSETP.GEU.AND P5, PT, R31, -126, PT ;  /* 0xc2fc00001f00780b */ /* 0x000fc60003fae000 */
[----:B------:R-:W-:Y:S01]  /*23e0*/  FADD R24, R33, R84 ;  /* 0x0000005421187221 */ /* 0x000fe20000000000 */
[----:B------:R-:W-:Y:S01]  /*23f0*/  F2FP.BF16.F32.PACK_AB R84, R84, R11 ;  /* 0x0000000b5454723e */ /* 0x000fe200000010ff */
[----:B------:R-:W-:Y:S01]  /*2400*/  @!P1 FMUL R27, R27, 0.5 ;  /* 0x3f0000001b1b9820 */ /* 0x000fe20000400000 */
[----:B------:R-:W3:Y:S01]  /*2410*/  MUFU.EX2 R75, R30 ;  /* 0x0000001e004b7308 */ /* 0x000ee20000000800 */
[----:B-1----:R-:W-:Y:S01]  /*2420*/  @!P6 FMUL R13, R13, R13 ;  /* 0x0000000d0d0de220 */ /* 0x002fe20000400000 */
[----:B------:R-:W-:Y:S01]  /*2430*/  FSETP.GEU.AND P6, PT, R34, -126, PT ;  /* 0xc2fc00002200780b */ /* 0x000fe20003fce000 */
[----:B------:R-:W-:Y:S02]  /*2440*/  FADD R15, R15, R24 ;  /* 0x000000180f0f7221 */ /* 0x000fe40000000000 */
[----:B--2---:R-:W-:Y:S01]  /*2450*/  FADD R26, R78, R13 ;  /* 0x0000000d4e1a7221 */ /* 0x004fe20000000000 */
[----:B------:R-:W-:Y:S01]  /*2460*/  F2FP.BF16.F32.PACK_AB R78, R37, R78 ;  /* 0x0000004e254e723e */ /* 0x000fe200000010ff */
[----:B------:R-:W-:Y:S01]  /*2470*/  @!P5 FMUL R31, R31, 0.5 ;  /* 0x3f0000001f1fd820 */ /* 0x000fe20000400000 */
[----:B------:R-:W1:Y:S01]  /*2480*/  MUFU.EX2 R86, R8 ;  /* 0x0000000800567308 */ /* 0x000e620000000800 */
[----:B----4-:R-:W-:Y:S01]  /*2490*/  @!P3 FMUL R73, R73, R73 ;  /* 0x000000494949b220 */ /* 0x010fe20000400000 */
[----:B------:R-:W-:Y:S01]  /*24a0*/  FSETP.GEU.AND P3, PT, R38, -126, PT ;  /* 0xc2fc00002600780b */ /* 0x000fe20003f6e000 */
[----:B------:R-:W-:-:S04]  /*24b0*/  FADD R21, R21, R26 ;  /* 0x0000001a15157221 */ /* 0x000fc80000000000 */
[----:B------:R-:W-:Y:S01]  /*24c0*/  @!P6 FMUL R34, R34, 0.5 ;  /* 0x3f0000002222e820 */ /* 0x000fe20000400000 */
[----:B------:R2:W4:Y:S01]  /*24d0*/  MUFU.EX2 R10, R27 ;  /* 0x0000001b000a7308 */ /* 0x0005220000000800 */
[----:B---3--:R-:W-:Y:S01]  /*24e0*/  @!P2 FMUL R75, R75, R75 ;  /* 0x0000004b4b4ba220 */ /* 0x008fe20000400000 */
[----:B------:R-:W-:-:S05]  /*24f0*/  FSETP.GEU.AND P2, PT, R42, -126, PT ;  /* 0xc2fc00002a00780b */ /* 0x000fca0003f4e000 */
[----:B------:R-:W-:Y:S01]  /*2500*/  @!P3 FMUL R38, R38, 0.5 ;  /* 0x3f0000002626b820 */ /* 0x000fe20000400000 */
[----:B------:R-:W3:Y:S01]  /*2510*/  MUFU.EX2 R8, R31 ;  /* 0x0000001f00087308 */ /* 0x000ee20000000800 */
[----:B-1----:R-:W-:Y:S01]  /*2520*/  @!P4 FMUL R86, R86, R86 ;  /* 0x000000565656c220 */ /* 0x002fe20000400000 */
[----:B------:R-:W-:Y:S01]  /*2530*/  FSETP.GEU.AND P4, PT, R35, -126, PT ;  /* 0xc2fc00002300780b */ /* 0x000fe20003f8e000 */
[----:B--2---:R-:W-:Y:S01]  /*2540*/  FADD R27, R76, R11 ;  /* 0x0000000b4c1b7221 */ /* 0x004fe20000000000 */
[----:B------:R-:W-:Y:S01]  /*2550*/  F2FP.BF16.F32.PACK_AB R76, R33, R76 ;  /* 0x0000004c214c723e */ /* 0x000fe200000010ff */
[----:B------:R-:W-:Y:S01]  /*2560*/  FADD R28, R37, R86 ;  /* 0x00000056251c7221 */ /* 0x000fe20000000000 */
[----:B------:R-:W-:Y:S01]  /*2570*/  F2FP.BF16.F32.PACK_AB R86, R86, R13 ;  /* 0x0000000d5656723e */ /* 0x000fe200000010ff */
[----:B------:R-:W-:Y:S01]  /*2580*/  @!P2 FMUL R42, R42, 0.5 ;  /* 0x3f0000002a2aa820 */ /* 0x000fe20000400000 */
[----:B------:R-:W1:Y:S01]  /*2590*/  MUFU.EX2 R77, R34 ;  /* 0x00000022004d7308 */ /* 0x000e620000000800 */
[----:B----4-:R-:W-:Y:S01]  /*25a0*/  @!P1 FMUL R10, R10, R10 ;  /* 0x0000000a0a0a9220 */ /* 0x010fe20000400000 */
[----:B------:R-:W-:Y:S01]  /*25b0*/  FSETP.GEU.AND P1, PT, R39, -126, PT ;  /* 0xc2fc00002700780b */ /* 0x000fe20003f2e000 */
[----:B------:R-:W-:Y:S01]  /*25c0*/  FADD R6, R6, R27 ;  /* 0x0000001b06067221 */ /* 0x000fe20000000000 */
[----:B------:R-:W-:-:S03]  /*25d0*/  FADD R28, R23, R28 ;  /* 0x0000001c171c7221 */ /* 0x000fc60000000000 */
[----:B------:R-:W-:Y:S01]  /*25e0*/  @!P4 FMUL R35, R35, 0.5 ;  /* 0x3f0000002323c820 */ /* 0x000fe20000400000 */
[----:B------:R-:W2:Y:S01]  /*25f0*/  MUFU.EX2 R79, R38 ;  /* 0x00000026004f7308 */ /* 0x000ea20000000800 */
[----:B---3--:R-:W-:Y:S01]  /*2600*/  @!P5 FMUL R8, R8, R8 ;  /* 0x000000080808d220 */ /* 0x008fe20000400000 */
[----:B------:R-:W-:Y:S01]  /*2610*/  FSETP.GEU.AND P5, PT, R43, -126, PT ;  /* 0xc2fc00002b00780b */ /* 0x000fe20003fae000 */
[----:B------:R-:W-:Y:S01]  /*2620*/  FADD R6, R6, R21 ;  /* 0x0000001506067221 */ /* 0x000fe20000000000 */
[----:B------:R-:W-:Y:S02]  /*2630*/  IMAD.U32 R21, RZ, RZ, UR29 ;  /* 0x0000001dff157e24 */ /* 0x000fe4000f8e00ff */
[----:B------:R-:W-:Y:S01]  /*2640*/  FADD R15, R15, R28 ;  /* 0x0000001c0f0f7221 */ /* 0x000fe20000000000 */
[----:B------:R-:W-:Y:S01]  /*2650*/  @!P1 FMUL R39, R39, 0.5 ;  /* 0x3f00000027279820 */ /* 0x000fe20000400000 */
[----:B------:R-:W3:Y:S01]  /*2660*/  MUFU.EX2 R12, R35 ;  /* 0x00000023000c7308 */ /* 0x000ee20000000800 */
[----:B-1----:R-:W-:Y:S01]  /*2670*/  @!P6 FMUL R77, R77, R77 ;  /* 0x0000004d4d4de220 */ /* 0x002fe20000400000 */
[----:B------:R-:W-:Y:S01]  /*2680*/  FSETP.GEU.AND P6, PT, R46, -126, PT ;  /* 0xc2fc00002e00780b */ /* 0x000fe20003fce000 */
[----:B------:R1:W-:Y:S01]  /*2690*/  SYNCS.ARRIVE.TRANS64.A1T0 RZ, [R21+UR30], RZ ;  /* 0x000000ff15ff79a7 */ /* 0x0003e2000810001e */
[----:B------:R-:W-:-:S03]  /*26a0*/  UIADD3 UR30, UR37, 0x1, URZ ;  /* 0x00000001251e7890 */ /* 0x000fc6000fffe03f */
[----:B------:R-:W-:Y:S01]  /*26b0*/  @!P5 FMUL R43, R43, 0.5 ;  /* 0x3f0000002b2bd820 */ /* 0x000fe20000400000 */
[----:B------:R-:W4:Y:S01]  /*26c0*/  MUFU.EX2 R14, R39 ;  /* 0x00000027000e7308 */ /* 0x000f220000000800 */
[----:B--2---:R-:W-:Y:S01]  /*26d0*/  @!P3 FMUL R79, R79, R79 ;  /* 0x0000004f4f4fb220 */ /* 0x004fe20000400000 */
[----:B------:R-:W-:Y:S01]  /*26e0*/  FSETP.GEU.AND P3, PT, R50, -126, PT ;  /* 0xc2fc00003200780b */ /* 0x000fe20003f6e000 */
[----:B------:R-:W-:-:S04]  /*26f0*/  UISETP.NE.AND UP0, UPT, UR30, 0x5, UPT ;  /* 0x000000051e00788c */ /* 0x000fc8000bf05270 */
[----:B------:R-:W-:Y:S01]  /*2700*/  @!P6 FMUL R46, R46, 0.5 ;  /* 0x3f0000002e2ee820 */ /* 0x000fe20000400000 */
[----:B------:R-:W2:Y:S01]  /*2710*/  MUFU.EX2 R42, R42 ;  /* 0x0000002a002a7308 */ /* 0x000ea20000000800 */
[----:B---3--:R-:W-:Y:S01]  /*2720*/  @!P4 FMUL R12, R12, R12 ;  /* 0x0000000c0c0cc220 */ /* 0x008fe20000400000 */
[----:B------:R-:W-:Y:S01]  /*2730*/  FSETP.GEU.AND P4, PT, R47, -126, PT ;  /* 0xc2fc00002f00780b */ /* 0x000fe20003f8e000 */
[----:B------:R-:W-:Y:S02]  /*2740*/  USEL UR6, URZ, 0x1, UP0 ;  /* 0x000000013f067887 */ /* 0x000fe40008000000 */
[----:B------:R-:W-:Y:S02]  /*2750*/  USEL UR30, UR30, URZ, UP0 ;  /* 0x0000003f1e1e7287 */ /* 0x000fe40008000000 */
[----:B------:R-:W-:Y:S01]  /*2760*/  @!P3 FMUL R50, R50, 0.5 ;  /* 0x3f0000003232b820 */ /* 0x000fe20000400000 */
[----:B------:R-:W3:Y:S01]  /*2770*/  MUFU.EX2 R81, R43 ;  /* 0x0000002b00517308 */ /* 0x000ee20000000800 */
[----:B----4-:R-:W-:Y:S01]  /*2780*/  @!P1 FMUL R14, R14, R14 ;  /* 0x0000000e0e0e9220 */ /* 0x010fe20000400000 */
[----:B------:R-:W-:-:S02]  /*2790*/  FSETP.GEU.AND P1, PT, R51, -126, PT ;  /* 0xc2fc00003300780b */ /* 0x000fc40003f2e000 */
[----:B------:R-:W-:-:S03]  /*27a0*/  LOP3.LUT R18, R18, UR6, RZ, 0x3c, !PT ;  /* 0x0000000612127c12 */ /* 0x000fc6000f8e3cff */
[----:B------:R-:W-:Y:S01]  /*27b0*/  @!P4 FMUL R47, R47, 0.5 ;  /* 0x3f0000002f2fc820 */ /* 0x000fe20000400000 */
[----:B------:R-:W4:Y:S01]  /*27c0*/  MUFU.EX2 R46, R46 ;  /* 0x0000002e002e7308 */ /* 0x000f220000000800 */
[----:B--2---:R-:W-:Y:S01]  /*27d0*/  @!P2 FMUL R42, R42, R42 ;  /* 0x0000002a2a2aa220 */ /* 0x004fe20000400000 */
[----:B------:R-:W-:-:S05]  /*27e0*/  FSETP.GEU.AND P2, PT, R54, -126, PT ;  /* 0xc2fc00003600780b */ /* 0x000fca0003f4e000 */
[----:B------:R-:W-:Y:S01]  /*27f0*/  @!P1 FMUL R51, R51, 0.5 ;  /* 0x3f00000033339820 */ /* 0x000fe20000400000 */
[----:B------:R-:W2:Y:S01]  /*2800*/  MUFU.EX2 R83, R47 ;  /* 0x0000002f00537308 */ /* 0x000ea20000000800 */
[----:B---3--:R-:W-:Y:S01]  /*2810*/  @!P5 FMUL R81, R81, R81 ;  /* 0x000000515151d220 */ /* 0x008fe20000400000 */
[----:B------:R-:W-:-:S03]  /*2820*/  FSETP.GEU.AND P5, PT, R0, -126, PT ;  /* 0xc2fc00000000780b */ /* 0x000fc60003fae000 */
[----:B------:R-:W-:Y:S01]  /*2830*/  FADD R23, R10, R81 ;  /* 0x000000510a177221 */ /* 0x000fe20000000000 */
[----:B------:R-:W-:Y:S01]  /*2840*/  F2FP.BF16.F32.PACK_AB R81, R81, R42 ;  /* 0x0000002a5151723e */ /* 0x000fe200000010ff */
[----:B------:R-:W-:Y:S01]  /*2850*/  @!P2 FMUL R54, R54, 0.5 ;  /* 0x3f0000003636a820 */ /* 0x000fe20000400000 */
[----:B------:R-:W3:Y:S01]  /*2860*/  MUFU.EX2 R50, R50 ;  /* 0x0000003200327308 */ /* 0x000ee20000000800 */
[----:B----4-:R-:W-:-:S04]  /*2870*/  @!P6 FMUL R46, R46, R46 ;  /* 0x0000002e2e2ee220 */ /* 0x010fc80000400000 */
[----:B------:R-:W-:Y:S01]  /*2880*/  FADD R24, R75, R46 ;  /* 0x0000002e4b187221 */ /* 0x000fe20000000000 */
[----:B------:R-:W-:Y:S01]  /*2890*/  F2FP.BF16.F32.PACK_AB R75, R8, R75 ;  /* 0x0000004b084b723e */ /* 0x000fe200000010ff */
[----:B------:R-:W-:Y:S01]  /*28a0*/  @!P5 FMUL R0, R0, 0.5 ;  /* 0x3f0000000000d820 */ /* 0x000fe20000400000 */
[----:B------:R-:W4:Y:S01]  /*28b0*/  MUFU.EX2 R85, R51 ;  /* 0x0000003300557308 */ /* 0x000f220000000800 */
[----:B--2---:R-:W-:-:S04]  /*28c0*/  @!P4 FMUL R83, R83, R83 ;  /* 0x000000535353c220 */ /* 0x004fc80000400000 */
[----:B------:R-:W-:Y:S01]  /*28d0*/  FADD R26, R8, R83 ;  /* 0x00000053081a7221 */ /* 0x000fe20000000000 */
[----:B------:R-:W-:Y:S02]  /*28e0*/  F2FP.BF16.F32.PACK_AB R83, R83, R46 ;  /* 0x0000002e5353723e */ /* 0x000fe400000010ff */
[----:B------:R-:W2:Y:S01]  /*28f0*/  MUFU.EX2 R20, R54 ;  /* 0x0000003600147308 */ /* 0x000ea20000000800 */
[----:B---3--:R-:W-:-:S04]  /*2900*/  @!P3 FMUL R50, R50, R50 ;  /* 0x000000323232b220 */ /* 0x008fc80000400000 */
[----:B------:R-:W-:Y:S01]  /*2910*/  FADD R27, R77, R50 ;  /* 0x000000324d1b7221 */ /* 0x000fe20000000000 */
[----:B------:R-:W-:Y:S02]  /*2920*/  F2FP.BF16.F32.PACK_AB R77, R12, R77 ;  /* 0x0000004d0c4d723e */ /* 0x000fe400000010ff */
[----:B------:R3:W5:Y:S01]  /*2930*/  MUFU.EX2 R87, R0 ;  /* 0x0000000000577308 */ /* 0x0007620000000800 */
[----:B----4-:R-:W-:-:S04]  /*2940*/  @!P1 FMUL R85, R85, R85 ;  /* 0x0000005555559220 */ /* 0x010fc80000400000 */
[----:B------:R-:W-:Y:S01]  /*2950*/  FADD R30, R12, R85 ;  /* 0x000000550c1e7221 */ /* 0x000fe20000000000 */
[----:B------:R-:W-:Y:S01]  /*2960*/  F2FP.BF16.F32.PACK_AB R85, R85, R50 ;  /* 0x000000325555723e */ /* 0x000fe200000010ff */
[----:B--2---:R-:W-:Y:S01]  /*2970*/  @!P2 FMUL R20, R20, R20 ;  /* 0x000000141414a220 */ /* 0x004fe20000400000 */
[----:B---3--:R-:W-:Y:S01]  /*2980*/  FADD R0, R73, R42 ;  /* 0x0000002a49007221 */ /* 0x008fe20000000000 */
[----:B------:R-:W-:Y:S01]  /*2990*/  FADD R23, R23, R30 ;  /* 0x0000001e17177221 */ /* 0x000fe20000000000 */
[----:B------:R-:W-:Y:S01]  /*29a0*/  F2FP.BF16.F32.PACK_AB R73, R10, R73 ;  /* 0x000000490a49723e */ /* 0x000fe200000010ff */
[----:B------:R-:W-:Y:S01]  /*29b0*/  FADD R31, R79, R20 ;  /* 0x000000144f1f7221 */ /* 0x000fe20000000000 */
[----:B------:R-:W-:Y:S01]  /*29c0*/  FADD R0, R0, R27 ;  /* 0x0000001b00007221 */ /* 0x000fe20000000000 */
[----:B------:R-:W-:Y:S01]  /*29d0*/  F2FP.BF16.F32.PACK_AB R79, R14, R79 ;  /* 0x0000004f0e4f723e */ /* 0x000fe200000010ff */
[----:B-----5:R-:W-:Y:S01]  /*29e0*/  @!P5 FMUL R87, R87, R87 ;  /* 0x000000575757d220 */ /* 0x020fe20000400000 */
[----:B------:R-:W-:-:S03]  /*29f0*/  FADD R31, R24, R31 ;  /* 0x0000001f181f7221 */ /* 0x000fc60000000000 */
[----:B------:R-:W-:Y:S01]  /*2a00*/  FADD R35, R14, R87 ;  /* 0x000000570e237221 */ /* 0x000fe20000000000 */
[----:B------:R-:W-:Y:S01]  /*2a10*/  FADD R31, R0, R31 ;  /* 0x0000001f001f7221 */ /* 0x000fe20000000000 */
[----:B------:R-:W-:Y:S02]  /*2a20*/  FADD R0, R6, R15 ;  /* 0x0000000f06007221 */ /* 0x000fe40000000000 */
[----:B------:R-:W-:-:S04]  /*2a30*/  FADD R26, R26, R35 ;  /* 0x000000231a1a7221 */ /* 0x000fc80000000000 */
[----:B------:R-:W-:-:S04]  /*2a40*/  FADD R26, R23, R26 ;  /* 0x0000001a171a7221 */ /* 0x000fc80000000000 */
[----:B------:R-:W-:Y:S01]  /*2a50*/  FADD R6, R31, R26 ;  /* 0x0000001a1f067221 */ /* 0x000fe20000000000 */
[----:B-1----:R-:W-:Y:S06]  /*2a60*/  @!P0 BRA `(.L_x_21) ;  /* 0x0000000000048947 */ /* 0x002fec0003800000 */
[----:B------:R-:W-:Y:S01]  /*2a70*/  BPT.TRAP 0x1 ;  /* 0x000000040000795c */ /* 0x000fe20000300000 */
.L_x_21:
[----:B------:R-:W-:Y:S01]  /*2a80*/  ULEA UR6, UR30, UR38, 0x3 ;  /* 0x000000261e067291 */ /* 0x000fe2000f8e183f */
[----:B------:R-:W-:Y:S01]  /*2a90*/  SHF.L.U32 R7, R18, 0x1f, RZ ;  /* 0x0000001f12077819 */ /* 0x000fe200000006ff */
[----:B------:R-:W-:-:S07]  /*2aa0*/  ULOP3.LUT UR29, UR49, 0x1000000, URZ, 0xfc, !UPT ;  /* 0x01000000311d7892 */ /* 0x000fce000f8efc3f */
[----:B------:R-:W1:Y:S02]  /*2ab0*/  SYNCS.PHASECHK.TRANS64.TRYWAIT P1, [UR6+0x19400], R7 ;  /* 0x01940007ff0075a7 */ /* 0x000e640008020146 */
[----:B-1----:R-:W-:Y:S05]  /*2ac0*/  @!P1 BRA `(.L_x_22) ;  /* 0x0000007000b09947 */ /* 0x002fea0003800000 */
.L_x_126:
[----:B------:R-:W-:Y:S01]  /*2ad0*/  UIMAD UR10, UR30, 0x300, UR29 ;  /* 0x000003001e0a78a4 */ /* 0x000fe2000f8e021d */
[----:B------:R-:W-:Y:S01]  /*2ae0*/  WARPGROUP.ARRIVE ;  /* 0x00000000000079c5 */ /* 0x000fe20000000000 */
[----:B------:R-:W-:Y:S01]  /*2af0*/  UMOV UR7, 0x80000020 ;  /* 0x8000002000077882 */ /* 0x000fe20000000000 */
[----:B------:R-:W-:-:S04]  /*2b00*/  F2FP.BF16.F32.PACK_AB R87, R87, R20 ;  /* 0x000000145757723e */ /* 0x000fc800000010ff */
[----:B------:R-:W-:Y:S02]  /*2b10*/  UMOV UR6, UR10 ;  /* 0x0000000a00067c82 */ /* 0x000fe40008000000 */
[----:B------:R-:W-:Y:S01]  /*2b20*/  HGMMA.64x96x16.F32.BF16 R24, R72, gdesc[UR4].tnspB, RZ, !UPT, gsb0 ;  /* 0x4160000448187df0 */ /* 0x000fe2000c0018ff */
[----:B------:R-:W-:Y:S01]  /*2b30*/  UIADD3 UR6, UR10, 0x40, URZ ;  /* 0x000000400a067890 */ /* 0x000fe2000fffe03f */
[----:B------:R-:W-:Y:S01]  /*2b40*/  UMOV UR7, 0x80000020 ;  /* 0x8000002000077882 */ /* 0x000fe20000000000 */
[----:B------:R-:W-:Y:S02]  /*2b50*/  WARPGROUP.DEPBAR.LE gsb0, 0x0 ;  /* 0x00008000000079c5 */ /* 0x000fe40000010000 */
[----:B------:R-:W-:-:S06]  /*2b60*/  WARPGROUP.ARRIVE ;  /* 0x00000000000079c5 */ /* 0x000fcc0000000000 */
[----:B------:R-:W-:Y:S01]  /*2b70*/  HGMMA.64x96x16.F32.BF16 R24, R76, gdesc[UR4].tnspB, R24, gsb0 ;  /* 0x416000044c187df0 */ /* 0x000fe20008001818 */
        /* <DEDUP_REMOVED lines=9> */
[----:B------:R-:W-:Y:S03]  /*2c10*/  HGMMA.64x96x16.F32.BF16 R24, R84, gdesc[UR4].tnspB, R24, gsb0 ;  /* 0x4160000454187df0 */ /* 0x000fe60008001818 */
[----:B------:R-:W-:Y:S02]  /*2c20*/  WARPGROUP.DEPBAR.LE gsb0, 0x0 ;  /* 0x00008000000079c5 */ /* 0x000fe40000010000 */
[----:B------:R-:W-:Y:S05]  /*2c30*/  @!P0 BRA `(.L_x_23) ;  /* 0x0000000000048947 */ /* 0x000fea0003800000 */
[----:B------:R-:W-:Y:S01]  /*2c40*/  BPT.TRAP 0x1 ;  /* 0x000000040000795c */ /* 0x000fe20000300000 */
.L_x_23:
[----:B------:R-:W-:Y:S02]  /*2c50*/  UISETP.GT.U32.AND UP0, UPT, UR52, 0x1, UPT ;  /* 0x000000013400788c */ /* 0x000fe4000bf04070 */
[----:B------:R-:W-:-:S04]  /*2c60*/  UIADD3 UR31, UR31, 0x19428, URZ ;  /* 0x000194281f1f7890 */ /* 0x000fc8000fffe03f */
[----:B------:R-:W-:Y:S01]  /*2c70*/  PLOP3.LUT P1, PT, PT, PT, UP0, 0x80, 0x0 ;  /* 0x000000000000781c */ /* 0x000fe20003f2f008 */
[----:B------:R-:W-:-:S09]  /*2c80*/  UPRMT UR31, URZ, 0x654, UR31 ;  /* 0x000006543f1f7896 */ /* 0x000fd2000800001f */
[----:B------:R-:W-:Y:S03]  /*2c90*/  SYNCS.ARRIVE.TRANS64.RED.A1T0 RZ, [UR31], RZ ;  /* 0x000000ffffff79a7 */ /* 0x000fe6000810041f */
[----:B------:R-:W-:Y:S05]  /*2ca0*/  @P1 BRA `(.L_x_24) ;  /* 0x0000000000041947 */ /* 0x000fea0003800000 */
[----:B------:R-:W-:Y:S01]  /*2cb0*/  BPT.TRAP 0x1 ;  /* 0x000000040000795c */ /* 0x000fe20000300000 */
.L_x_24:
[----:B------:R-:W-:Y:S01]  /*2cc0*/  UIADD3 UR37, UR30, 0x1, URZ ;  /* 0x000000011e257890 */ /* 0x000fe2000fffe03f */
[C---:B------:R-:W-:Y:S02]  /*2cd0*/  ISETP.GE.AND P2, PT, R3.reuse, 0x81, PT ;  /* 0x000000810300780c */ /* 0x040fe40003f46270 */
[----:B-1----:R-:W-:Y:S01]  /*2ce0*/  IADD3 R7, R3, 0x3f, RZ ;  /* 0x0000003f03077810 */ /* 0x002fe20007ffe0ff */
[----:B------:R-:W-:Y:S01]  /*2cf0*/  UISETP.NE.AND UP0, UPT, UR37, 0x5, UPT ;  /* 0x000000052500788c */ /* 0x000fe2000bf05270 */
[----:B------:R-:W-:Y:S02]  /*2d00*/  VIADD R3, R16, 0x40 ;  /* 0x0000004010037836 */ /* 0x000fe40000000000 */
[----:B------:R-:W-:Y:S01]  /*2d10*/  SHF.R.S32.HI R8, RZ, 0x1f, R7 ;  /* 0x0000001fff087819 */ /* 0x000fe20000011407 */
[----:B------:R-:W-:Y:S02]  /*2d20*/  USEL UR6, URZ, 0x1, UP0 ;  /* 0x000000013f067887 */ /* 0x000fe40008000000 */
[----:B------:R-:W-:Y:S01]  /*2d30*/  USEL UR37, UR37, URZ, UP0 ;  /* 0x0000003f25257287 */ /* 0x000fe20008000000 */
[----:B------:R-:W-:-:S03]  /*2d40*/  LEA.HI R7, R8, R7, RZ, 0x6 ;  /* 0x0000000708077211 */ /* 0x000fc600078f30ff */
[----:B------:R-:W-:Y:S02]  /*2d50*/  LOP3.LUT R18, R18, UR6, RZ, 0x3c, !PT ;  /* 0x0000000612127c12 */ /* 0x000fe4000f8e3cff */
[----:B------:R-:W-:Y:S01]  /*2d60*/  LEA.HI.SX32 R7, R7, 0xffffffff, 0x1a ;  /* 0xffffffff07077811 */ /* 0x000fe200078fd2ff */
[----:B------:R-:W-:Y:S06]  /*2d70*/  @!P2 BRA `(.L_x_25) ;  /* 0x000000180098a947 */ /* 0x000fec0003800000 */
[----:B------:R-:W-:Y:S01]  /*2d80*/  MOV R9, R4 ;  /* 0x0000000400097202 */ /* 0x000fe20000000f00 */
[----:B------:R-:W-:Y:S01]  /*2d90*/  IMAD.MOV.U32 R11, RZ, RZ, R5 ;  /* 0x000000ffff0b7224 */ /* 0x000fe200078e0005 */
[----:B------:R-:W-:-:S06]  /*2da0*/  ULDC UR31, c[0x0][0x604] ;  /* 0x00018100001f7ab9 */ /* 0x000fcc0000000800 */
.L_x_36:
[----:B------:R-:W-:Y:S05]  /*2db0*/  @!P0 BRA `(.L_x_26) ;  /* 0x0000000000048947 */ /* 0x000fea0003800000 */
[----:B------:R-:W-:Y:S01]  /*2dc0*/  BPT.TRAP 0x1 ;  /* 0x000000040000795c */ /* 0x000fe20000300000 */
.L_x_26:
[----:B------:R-:W-:Y:S01]  /*2dd0*/  ULEA UR6, UR37, UR38, 0x3 ;  /* 0x0000002625067291 */ /* 0x000fe2000f8e183f */
[----:B------:R-:W-:-:S08]  /*2de0*/  SHF.L.U32 R4, R18, 0x1f, RZ ;  /* 0x0000001f12047819 */ /* 0x000fd000000006ff */
[----:B------:R-:W1:Y:S02]  /*2df0*/  SYNCS.PHASECHK.TRANS64.TRYWAIT P2, [UR6+0x19400], R4 ;  /* 0x01940004ff0075a7 */ /* 0x000e640008040146 */
[----:B-1----:R-:W-:Y:S05]  /*2e00*/  @!P2 BRA `(.L_x_27) ;  /* 0x0000006c00f8a947 */ /* 0x002fea0003800000 */
.L_x_127:
[----:B------:R-:W-:Y:S01]  /*2e10*/  UIMAD UR26, UR37, 0x300, UR45 ;  /* 0x00000300251a78a4 */ /* 0x000fe2000f8e022d */
[----:B------:R-:W-:Y:S01]  /*2e20*/  WARPGROUP.ARRIVE ;  /* 0x00000000000079c5 */ /* 0x000fe20000000000 */
[----:B------:R-:W-:Y:S01]  /*2e30*/  UMOV UR27, 0x80000020 ;  /* 0x80000020001b7882 */ /* 0x000fe20000000000 */
[----:B------:R-:W-:Y:S01]  /*2e40*/  UMOV UR7, 0x80000020 ;  /* 0x8000002000077882 */ /* 0x000fe20000000000 */
[----:B------:R-:W-:Y:S02]  /*2e50*/  UIADD3 UR6, UR26, 0x2, URZ ;  /* 0x000000021a067890 */ /* 0x000fe4000fffe03f */
[----:B------:R-:W-:Y:S01]  /*2e60*/  UIADD3 UR10, UR26, 0x100, URZ ;  /* 0x000001001a0a7890 */ /* 0x000fe2000fffe03f */
[----:B------:R-:W-:Y:S02]  /*2e70*/  UMOV UR11, 0x80000020 ;  /* 0x80000020000b7882 */ /* 0x000fe40000000000 */
[----:B------:R-:W-:Y:S01]  /*2e80*/  HGMMA.64x64x16.F32.BF16 R72, gdesc[UR24], RZ, !UPT, gsb0 ;  /* 0x00e00000184879f0 */ /* 0x000fe2000c0018ff */
[----:B------:R-:W-:Y:S01]  /*2e90*/  UIADD3 UR14, UR26, 0x102, URZ ;  /* 0x000001021a0e7890 */ /* 0x000fe2000fffe03f */
[----:B------:R-:W-:Y:S01]  /*2ea0*/  UMOV UR15, 0x80000020 ;  /* 0x80000020000f7882 */ /* 0x000fe20000000000 */
[----:B------:R-:W-:Y:S01]  /*2eb0*/  UIADD3 UR18, UR26, 0x200, URZ ;  /* 0x000002001a127890 */ /* 0x000fe2000fffe03f */
[----:B------:R-:W-:Y:S01]  /*2ec0*/  UMOV UR19, 0x80000020 ;  /* 0x8000002000137882 */ /* 0x000fe20000000000 */
[----:B------:R-:W-:Y:S01]  /*2ed0*/  UIADD3 UR22, UR26, 0x202, URZ ;  /* 0x000002021a167890 */ /* 0x000fe2000fffe03f */
[----:B------:R-:W-:Y:S01]  /*2ee0*/  UMOV UR23, 0x80000020 ;  /* 0x8000002000177882 */ /* 0x000fe20000000000 */
[----:B------:R-:W-:-:S04]  /*2ef0*/  UIADD3 UR37, UR37, 0x1, URZ ;  /* 0x0000000125257890 */ /* 0x000fc8000fffe03f */
[----:B------:R-:W-:-:S04]  /*2f00*/  UISETP.NE.AND UP0, UPT, UR37, 0x5, UPT ;  /* 0x000000052500788c */ /* 0x000fc8000bf05270 */
[----:B------:R-:W-:Y:S01]  /*2f10*/  USEL UR37, UR37, URZ, UP0 ;  /* 0x0000003f25257287 */ /* 0x000fe20008000000 */
[----:B------:R-:W-:Y:S02]  /*2f20*/  WARPGROUP.DEPBAR.LE gsb0, 0x0 ;  /* 0x00008000000079c5 */ /* 0x000fe40000010000 */
[----:B------:R-:W-:-:S06]  /*2f30*/  WARPGROUP.ARRIVE ;  /* 0x00000000000079c5 */ /* 0x000fcc0000000000 */
[----:B------:R-:W-:Y:S01]  /*2f40*/  HGMMA.64x64x16.F32.BF16 R72, gdesc[UR4], R72, gsb0 ;  /* 0x00e00000044879f0 */ /* 0x000fe20008001848 */
[----:B------:R-:W-:-:S06]  /*2f50*/  USEL UR6, URZ, 0x1, UP0 ;  /* 0x000000013f067887 */ /* 0x000fcc0008000000 */
[----:B------:R-:W-:Y:S01]  /*2f60*/  LOP3.LUT R18, R18, UR6, RZ, 0x3c, !PT ;  /* 0x0000000612127c12 */ /* 0x000fe2000f8e3cff */
        /* <DEDUP_REMOVED lines=13> */
[----:B------:R-:W-:Y:S05]  /*3040*/  @!P0 BRA `(.L_x_28) ;  /* 0x0000000000048947 */ /* 0x000fea0003800000 */
[----:B------:R-:W-:Y:S01]  /*3050*/  BPT.TRAP 0x1 ;  /* 0x000000040000795c */ /* 0x000fe20000300000 */
.L_x_28:
[----:B-1----:R-:W-:Y:S01]  /*3060*/  FMNMX R4, R72, R9, !PT ;  /* 0x0000000948047209 */ /* 0x002fe20007800000 */
[----:B------:R-:W-:-:S03]  /*3070*/  ULEA UR6, UR37, UR38, 0x3 ;  /* 0x0000002625067291 */ /* 0x000fc6000f8e183f */
[----:B------:R-:W-:-:S04]  /*3080*/  FMNMX R5, R73, R4, !PT ;  /* 0x0000000449057209 */ /* 0x000fc80007800000 */
        /* <DEDUP_REMOVED lines=13> */
[----:B------:R-:W-:-:S05]  /*3160*/  FMNMX R5, R101, R4, !PT ;  /* 0x0000000465057209 */ /* 0x000fca0007800000 */
[----:B------:R-:W1:Y:S02]  /*3170*/  SHFL.BFLY PT, R4, R5, 0x1, 0x1f ;  /* 0x0c201f0005047f89 */ /* 0x000e6400000e0000 */
[----:B-1----:R-:W-:Y:S02]  /*3180*/  FMNMX R8, R5, R4, !PT ;  /* 0x0000000405087209 */ /* 0x002fe40007800000 */
[----:B------:R-:W-:-:S03]  /*3190*/  FMNMX R4, R74, R11, !PT ;  /* 0x0000000b4a047209 */ /* 0x000fc60007800000 */
[----:B------:R-:W1:Y:S01]  /*31a0*/  SHFL.BFLY PT, R13, R8, 0x2, 0x1f ;  /* 0x0c401f00080d7f89 */ /* 0x000e6200000e0000 */
[----:B------:R-:W-:-:S04]  /*31b0*/  FMNMX R15, R75, R4, !PT ;  /* 0x000000044b0f7209 */ /* 0x000fc80007800000 */
[----:B------:R-:W-:-:S04]  /*31c0*/  FMNMX R4, R78, R15, !PT ;  /* 0x0000000f4e047209 */ /* 0x000fc80007800000 */
[----:B------:R-:W-:-:S04]  /*31d0*/  FMNMX R15, R79, R4, !PT ;  /* 0x000000044f0f7209 */ /* 0x000fc80007800000 */
[----:B------:R-:W-:Y:S02]  /*31e0*/  FMNMX R10, R82, R15, !PT ;  /* 0x0000000f520a7209 */ /* 0x000fe40007800000 */
[----:B-1----:R-:W-:Y:S02]  /*31f0*/  FMNMX R4, R8, R13, !PT ;  /* 0x0000000d08047209 */ /* 0x002fe40007800000 */
[----:B------:R-:W-:Y:S02]  /*3200*/  FMNMX R13, R83, R10, !PT ;  /* 0x0000000a530d7209 */ /* 0x000fe40007800000 */
[----:B------:R-:W-:Y:S02]  /*3210*/  FSETP.NEU.AND P2, PT, R4, -INF , PT ;  /* 0xff8000000400780b */ /* 0x000fe40003f4d000 */
[----:B------:R-:W-:Y:S02]  /*3220*/  FMNMX R12, R86, R13, !PT ;  /* 0x0000000d560c7209 */ /* 0x000fe40007800000 */
[----:B------:R-:W-:-:S02]  /*3230*/  FSEL R10, R4, RZ, P2 ;  /* 0x000000ff040a7208 */ /* 0x000fc40001000000 */
[----:B------:R-:W-:-:S03]  /*3240*/  FMNMX R5, R87, R12, !PT ;  /* 0x0000000c57057209 */ /* 0x000fc60007800000 */
[----:B------:R-:W-:Y:S01]  /*3250*/  FMUL R8, R10, UR31 ;  /* 0x0000001f0a087c20 */ /* 0x000fe20008400000 */
[----:B------:R-:W-:Y:S01]  /*3260*/  FMNMX R12, R90, R5, !PT ;  /* 0x000000055a0c7209 */ /* 0x000fe20007800000 */
[----:B------:R-:W-:Y:S02]  /*3270*/  FADD R10, -R10, R9 ;  /* 0x000000090a0a7221 */ /* 0x000fe40000000100 */
        /* <DEDUP_REMOVED lines=19> */
[----:B------:R-:W-:Y:S01]  /*33b0*/  FSETP.GEU.AND P2, PT, R76, -126, PT ;  /* 0xc2fc00004c00780b */ /* 0x000fe20003f4e000 */
[----:B------:R-:W-:Y:S01]  /*33c0*/  @!P3 FMUL R73, R73, 0.5 ;  /* 0x3f0000004949b820 */ /* 0x000fe20000400000 */
[----:B------:R-:W-:Y:S01]  /*33d0*/  FMNMX R5, R99, R12, !PT ;  /* 0x0000000c63057209 */ /* 0x000fe20007800000 */
[--C-:B------:R-:W-:Y:S01]  /*33e0*/  FFMA R92, R92, UR31, -R8.reuse ;  /* 0x0000001f5c5c7c23 */ /* 0x100fe20008000808 */
[--C-:B------:R-:W-:Y:S01]  /*33f0*/  FFMA R93, R93, UR31, -R8.reuse ;  /* 0x0000001f5d5d7c23 */ /* 0x100fe20008000808 */
[----:B------:R-:W1:Y:S01]  /*3400*/  MUFU.EX2 R72, R72 ;  /* 0x0000004800487308 */ /* 0x000e620000000800 */
[----:B------:R-:W-:Y:S01]  /*3410*/  FMNMX R12, R102, R5, !PT ;  /* 0x00000005660c7209 */ /* 0x000fe20007800000 */
[----:B------:R-:W-:Y:S01]  /*3420*/  @!P4 FMUL R77, R77, 0.5 ;  /* 0x3f0000004d4dc820 */ /* 0x000fe20000400000 */
[--C-:B------:R-:W-:Y:S01]  /*3430*/  FFMA R97, R97, UR31, -R8.reuse ;  /* 0x0000001f61617c23 */ /* 0x100fe20008000808 */
[----:B------:R-:W-:Y:S01]  /*3440*/  @!P6 FMUL R80, R80, 0.5 ;  /* 0x3f0000005050e820 */ /* 0x000fe20000400000 */
[----:B------:R-:W-:Y:S01]  /*3450*/  FMNMX R12, R103, R12, !PT ;  /* 0x0000000c670c7209 */ /* 0x000fe20007800000 */
[--C-:B------:R-:W-:Y:S01]  /*3460*/  FFMA R96, R96, UR31, -R8.reuse ;  /* 0x0000001f60607c23 */ /* 0x100fe20008000808 */
[--C-:B------:R-:W-:Y:S01]  /*3470*/  FFMA R100, R100, UR31, -R8.reuse ;  /* 0x0000001f64647c23 */ /* 0x100fe20008000808 */
[----:B------:R-:W2:Y:S01]  /*3480*/  MUFU.EX2 R73, R73 ;  /* 0x0000004900497308 */ /* 0x000ea20000000800 */
[----:B------:R-:W-:Y:S01]  /*3490*/  @!P2 FMUL R76, R76, 0.5 ;  /* 0x3f0000004c4ca820 */ /* 0x000fe20000400000 */
[----:B------:R-:W3:Y:S01]  /*34a0*/  SHFL.BFLY PT, R5, R12, 0x1, 0x1f ;  /* 0x0c201f000c057f89 */ /* 0x000ee200000e0000 */
[----:B------:R-:W-:Y:S01]  /*34b0*/  FFMA R101, R101, UR31, -R8 ;  /* 0x0000001f65657c23 */ /* 0x000fe20008000808 */
[----:B------:R-:W-:-:S04]  /*34c0*/  FMUL R10, R10, UR31 ;  /* 0x0000001f0a0a7c20 */ /* 0x000fc80008400000 */
[----:B------:R-:W4:Y:S01]  /*34d0*/  MUFU.EX2 R77, R77 ;  /* 0x0000004d004d7308 */ /* 0x000f220000000800 */
[----:B-1----:R-:W-:Y:S01]  /*34e0*/  @!P5 FMUL R72, R72, R72 ;  /* 0x000000484848d220 */ /* 0x002fe20000400000 */
[----:B------:R-:W-:-:S06]  /*34f0*/  FSETP.GEU.AND P5, PT, R81, -126, PT ;  /* 0xc2fc00005100780b */ /* 0x000fcc0003fae000 */
[----:B------:R-:W1:Y:S01]  /*3500*/  MUFU.EX2 R80, R80 ;  /* 0x0000005000507308 */ /* 0x000e620000000800 */
[----:B--2---:R-:W-:Y:S01]  /*3510*/  @!P3 FMUL R73, R73, R73 ;  /* 0x000000494949b220 */ /* 0x004fe20000400000 */
[----:B------:R-:W-:-:S05]  /*3520*/  FSETP.GEU.AND P3, PT, R84, -126, PT ;  /* 0xc2fc00005400780b */ /* 0x000fca0003f6e000 */
[----:B------:R-:W-:Y:S01]  /*3530*/  @!P5 FMUL R81, R81, 0.5 ;  /* 0x3f0000005151d820 */ /* 0x000fe20000400000 */
[----:B------:R-:W2:Y:S01]  /*3540*/  MUFU.EX2 R76, R76 ;  /* 0x0000004c004c7308 */ /* 0x000ea20000000800 */
[----:B----4-:R-:W-:Y:S01]  /*3550*/  @!P4 FMUL R77, R77, R77 ;  /* 0x0000004d4d4dc220 */ /* 0x010fe20000400000 */
[----:B------:R-:W-:Y:S02]  /*3560*/  FSETP.GEU.AND P4, PT, R88, -126, PT ;  /* 0xc2fc00005800780b */ /* 0x000fe40003f8e000 */
[----:B---3--:R-:W-:-:S03]  /*3570*/  FMNMX R5, R12, R5, !PT ;  /* 0x000000050c057209 */ /* 0x008fc60007800000 */
[----:B------:R-:W-:Y:S01]  /*3580*/  @!P3 FMUL R84, R84, 0.5 ;  /* 0x3f0000005454b820 */ /* 0x000fe20000400000 */
[----:B------:R-:W3:Y:S01]  /*3590*/  MUFU.EX2 R81, R81 ;  /* 0x0000005100517308 */ /* 0x000ee20000000800 */
[----:B-1----:R-:W-:Y:S01]  /*35a0*/  @!P6 FMUL R80, R80, R80 ;  /* 0x000000505050e220 */ /* 0x002fe20000400000 */
[----:B------:R-:W-:Y:S01]  /*35b0*/  FSETP.GEU.AND P6, PT, R89, -126, PT ;  /* 0xc2fc00005900780b */ /* 0x000fe20003fce000 */
[----:B------:R-:W1:Y:S04]  /*35c0*/  SHFL.BFLY PT, R14, R5, 0x2, 0x1f ;  /* 0x0c401f00050e7f89 */ /* 0x000e6800000e0000 */
[----:B------:R-:W-:Y:S01]  /*35d0*/  @!P4 FMUL R88, R88, 0.5 ;  /* 0x3f0000005858c820 */ /* 0x000fe20000400000 */
[----:B------:R-:W4:Y:S01]  /*35e0*/  MUFU.EX2 R84, R84 ;  /* 0x0000005400547308 */ /* 0x000f220000000800 */
[----:B--2---:R-:W-:Y:S01]  /*35f0*/  @!P2 FMUL R76, R76, R76 ;  /* 0x0000004c4c4ca220 */ /* 0x004fe20000400000 */
[----:B------:R-:W-:-:S05]  /*3600*/  FSETP.GEU.AND P2, PT, R85, -126, PT ;  /* 0xc2fc00005500780b */ /* 0x000fca0003f4e000 */
[----:B------:R-:W-:Y:S01]  /*3610*/  @!P6 FMUL R89, R89, 0.5 ;  /* 0x3f0000005959e820 */ /* 0x000fe20000400000 */
[----:B------:R-:W2:Y:S01]  /*3620*/  MUFU.EX2 R13, R88 ;  /* 0x00000058000d7308 */ /* 0x000ea20000000800 */
[----:B---3--:R-:W-:Y:S01]  /*3630*/  @!P5 FMUL R81, R81, R81 ;  /* 0x000000515151d220 */ /* 0x008fe20000400000 */
[----:B------:R-:W-:-:S05]  /*3640*/  FSETP.GEU.AND P5, PT, R92, -126, PT ;  /* 0xc2fc00005c00780b */ /* 0x000fca0003fae000 */
[----:B------:R-:W-:Y:S01]  /*3650*/  @!P2 FMUL R85, R85, 0.5 ;  /* 0x3f0000005555a820 */ /* 0x000fe20000400000 */
[----:B------:R-:W3:Y:S01]  /*3660*/  MUFU.EX2 R12, R89 ;  /* 0x00000059000c7308 */ /* 0x000ee20000000800 */
[----:B----4-:R-:W-:Y:S01]  /*3670*/  @!P3 FMUL R84, R84, R84 ;  /* 0x000000545454b220 */ /* 0x010fe20000400000 */
[----:B------:R-:W-:Y:S02]  /*3680*/  FSETP.GEU.AND P3, PT, R93, -126, PT ;  /* 0xc2fc00005d00780b */ /* 0x000fe40003f6e000 */
[----:B-1----:R-:W-:-:S03]  /*3690*/  FMNMX R5, R5, R14, !PT ;  /* 0x0000000e05057209 */ /* 0x002fc60007800000 */
[----:B------:R-:W-:Y:S01]  /*36a0*/  @!P5 FMUL R92, R92, 0.5 ;  /* 0x3f0000005c5cd820 */ /* 0x000fe20000400000 */
[----:B------:R-:W1:Y:S01]  /*36b0*/  MUFU.EX2 R85, R85 ;  /* 0x0000005500557308 */ /* 0x000e620000000800 */
[----:B--2---:R-:W-:Y:S01]  /*36c0*/  @!P4 FMUL R13, R13, R13 ;  /* 0x0000000d0d0dc220 */ /* 0x004fe20000400000 */
[----:B------:R-:W-:-:S05]  /*36d0*/  FSETP.GEU.AND P4, PT, R97, -126, PT ;  /* 0xc2fc00006100780b */ /* 0x000fca0003f8e000 */
[----:B------:R-:W-:Y:S01]  /*36e0*/  @!P3 FMUL R93, R93, 0.5 ;  /* 0x3f0000005d5db820 */ /* 0x000fe20000400000 */
[----:B------:R-:W2:Y:S01]  /*36f0*/  MUFU.EX2 R15, R92 ;  /* 0x0000005c000f7308 */ /* 0x000ea20000000800 */
[----:B---3--:R-:W-:Y:S01]  /*3700*/  @!P6 FMUL R12, R12, R12 ;  /* 0x0000000c0c0ce220 */ /* 0x008fe20000400000 */
[----:B------:R-:W-:-:S03]  /*3710*/  FSETP.NEU.AND P6, PT, R5, -INF , PT ;  /* 0xff8000000500780b */ /* 0x000fc60003fcd000 */
[----:B------:R-:W-:Y:S01]  /*3720*/  FADD R9, R73, R12 ;  /* 0x0000000c49097221 */ /* 0x000fe20000000000 */
[----:B------:R-:W-:Y:S01]  /*3730*/  FSEL R88, R5, RZ, P6 ;  /* 0x000000ff05587208 */ /* 0x000fe20003000000 */
[----:B------:R-:W-:Y:S01]  /*3740*/  @!P4 FMUL R97, R97, 0.5 ;  /* 0x3f0000006161c820 */ /* 0x000fe20000400000 */
[----:B------:R-:W3:Y:S01]  /*3750*/  MUFU.EX2 R14, R93 ;  /* 0x0000005d000e7308 */ /* 0x000ee20000000800 */
[----:B-1----:R-:W-:Y:S01]  /*3760*/  @!P2 FMUL R85, R85, R85 ;  /* 0x000000555555a220 */ /* 0x002fe20000400000 */
[----:B------:R-:W-:Y:S01]  /*3770*/  FSETP.GEU.AND P2, PT, R96, -126, PT ;  /* 0xc2fc00006000780b */ /* 0x000fe20003f4e000 */
[----:B------:R-:W-:Y:S01]  /*3780*/  FMUL R89, R88, UR31 ;  /* 0x0000001f58597c20 */ /* 0x000fe20008400000 */
[----:B------:R-:W-:Y:S01]  /*3790*/  FSETP.GEU.AND P6, PT, R100, -126, PT ;  /* 0xc2fc00006400780b */ /* 0x000fe20003fce000 */
[----:B------:R-:W-:Y:S01]  /*37a0*/  FADD R88, -R88, R11 ;  /* 0x0000000b58587221 */ /* 0x000fe20000000100 */
[----:B------:R-:W-:Y:S01]  /*37b0*/  FADD R11, R72, R13 ;  /* 0x0000000d480b7221 */ /* 0x000fe20000000000 */
        /* <DEDUP_REMOVED lines=9> */
[--C-:B------:R-:W-:Y:S01]  /*3850*/  FFMA R83, R83, UR31, -R89.reuse ;  /* 0x0000001f53537c23 */ /* 0x100fe20008000859 */
[----:B---3--:R-:W-:Y:S01]  /*3860*/  @!P3 FMUL R14, R14, R14 ;  /* 0x0000000e0e0eb220 */ /* 0x008fe20000400000 */
[----:B------:R-:W-:Y:S01]  /*3870*/  FSETP.GEU.AND P3, PT, R74, -126, PT ;  /* 0xc2fc00004a00780b */ /* 0x000fe20003f6e000 */
[----:B------:R-:W2:Y:S01]  /*3880*/  MUFU.EX2 R21, R96 ;  /* 0x0000006000157308 */ /* 0x000ea20000000800 */
[----:B------:R-:W-:Y:S01]  /*3890*/  @!P6 FMUL R100, R100, 0.5 ;  /* 0x3f0000006464e820 */ /* 0x000fe20000400000 */
[--C-:B------:R-:W-:Y:S01]  /*38a0*/  FFMA R102, R102, UR31, -R89.reuse ;  /* 0x0000001f66667c23 */ /* 0x100fe20008000859 */
[----:B------:R-:W-:Y:S01]  /*38b0*/  FFMA R103, R103, UR31, -R89 ;  /* 0x0000001f67677c23 */ /* 0x000fe20008000859 */
[----:B------:R-:W-:Y:S01]  /*38c0*/  @!P5 FMUL R101, R101, 0.5 ;  /* 0x3f0000006565d820 */ /* 0x000fe20000400000 */
[----:B------:R-:W-:Y:S01]  /*38d0*/  FMUL R104, R88, UR31 ;  /* 0x0000001f58687c20 */ /* 0x000fe20008400000 */
[----:B-1----:R-:W-:Y:S01]  /*38e0*/  @!P4 FMUL R8, R8, R8 ;  /* 0x000000080808c220 */ /* 0x002fe20000400000 */
[----:B------:R-:W-:Y:S01]  /*38f0*/  FSETP.GEU.AND P4, PT, R78, -126, PT ;  /* 0xc2fc00004e00780b */ /* 0x000fe20003f8e000 */
[----:B------:R-:W1:Y:S01]  /*3900*/  MUFU.EX2 R23, R100 ;  /* 0x0000006400177308 */ /* 0x000e620000000800 */
[----:B------:R-:W-:-:S03]  /*3910*/  F2FP.BF16.F32.PACK_AB R72, R73, R72 ;  /* 0x000000484948723e */ /* 0x000fc600000010ff */
[----:B------:R-:W-:-:S04]  /*3920*/  @!P3 FMUL R74, R74, 0.5 ;  /* 0x3f0000004a4ab820 */ /* 0x000fc80000400000 */
[----:B------:R-:W3:Y:S01]  /*3930*/  MUFU.EX2 R20, R101 ;  /* 0x0000006500147308 */ /* 0x000ee20000000800 */
[----:B--2---:R-:W-:Y:S01]  /*3940*/  @!P2 FMUL R21, R21, R21 ;  /* 0x000000151515a220 */ /* 0x004fe20000400000 */
[----:B------:R-:W-:Y:S02]  /*3950*/  FSETP.GEU.AND P2, PT, R75, -126, PT ;  /* 0xc2fc00004b00780b */ /* 0x000fe40003f4e000 */
[----:B------:R-:W-:-:S04]  /*3960*/  @!P4 FMUL R78, R78, 0.5 ;  /* 0x3f0000004e4ec820 */ /* 0x000fc80000400000 */
[----:B------:R2:W4:Y:S01]  /*3970*/  MUFU.EX2 R92, R74 ;  /* 0x0000004a005c7308 */ /* 0x0005220000000800 */
[----:B-1----:R-:W-:Y:S01]  /*3980*/  @!P6 FMUL R23, R23, R23 ;  /* 0x000000171717e220 */ /* 0x002fe20000400000 */
[----:B------:R-:W-:-:S05]  /*3990*/  FSETP.GEU.AND P6, PT, R79, -126, PT ;  /* 0xc2fc00004f00780b */ /* 0x000fca0003fce000 */
[----:B------:R-:W-:Y:S01]  /*39a0*/  @!P2 FMUL R75, R75, 0.5 ;  /* 0x3f0000004b4ba820 */ /* 0x000fe20000400000 */
[----:B------:R1:W5:Y:S01]  /*39b0*/  MUFU.EX2 R96, R78 ;  /* 0x0000004e00607308 */ /* 0x0003620000000800 */
[----:B---3--:R-:W-:Y:S01]  /*39c0*/  @!P5 FMUL R20, R20, R20 ;  /* 0x000000141414d220 */ /* 0x008fe20000400000 */
[----:B------:R-:W-:Y:S01]  /*39d0*/  FSETP.GEU.AND P5, PT, R82, -126, PT ;  /* 0xc2fc00005200780b */ /* 0x000fe20003fae000 */
[----:B--2---:R-:W-:-:S04]  /*39e0*/  FFMA R74, R86, UR31, -R89 ;  /* 0x0000001f564a7c23 */ /* 0x004fc80008000859 */
[----:B------:R-:W-:Y:S01]  /*39f0*/  @!P6 FMUL R79, R79, 0.5 ;  /* 0x3f0000004f4fe820 */ /* 0x000fe20000400000 */
[----:B------:R2:W3:Y:S01]  /*3a00*/  MUFU.EX2 R93, R75 ;  /* 0x0000004b005d7308 */ /* 0x0004e20000000800 */
[----:B----4-:R-:W-:Y:S01]  /*3a10*/  @!P3 FMUL R92, R92, R92 ;  /* 0x0000005c5c5cb220 */ /* 0x010fe20000400000 */
[----:B------:R-:W-:Y:S01]  /*3a20*/  FSETP.GEU.AND P3, PT, R83, -126, PT ;  /* 0xc2fc00005300780b */ /* 0x000fe20003f6e000 */
[----:B-1----:R-:W-:-:S04]  /*3a30*/  FFMA R78, R90, UR31, -R89 ;  /* 0x0000001f5a4e7c23 */ /* 0x002fc80008000859 */
[----:B------:R-:W-:Y:S01]  /*3a40*/  @!P5 FMUL R82, R82, 0.5 ;  /* 0x3f0000005252d820 */ /* 0x000fe20000400000 */
[----:B------:R1:W4:Y:S01]  /*3a50*/  MUFU.EX2 R97, R79 ;  /* 0x0000004f00617308 */ /* 0x0003220000000800 */
[----:B--2---:R-:W-:Y:S01]  /*3a60*/  FFMA R75, R87, UR31, -R89 ;  /* 0x0000001f574b7c23 */ /* 0x004fe20008000859 */
[----:B-----5:R-:W-:-:S04]  /*3a70*/  @!P4 FMUL R96, R96, R96 ;  /* 0x000000606060c220 */ /* 0x020fc80000400000 */
[----:B------:R-:W-:Y:S01]  /*3a80*/  FSETP.GEU.AND P4, PT, R75, -126, PT ;  /* 0xc2fc00004b00780b */ /* 0x000fe20003f8e000 */
[----:B------:R-:W-:Y:S01]  /*3a90*/  @!P3 FMUL R83, R83, 0.5 ;  /* 0x3f0000005353b820 */ /* 0x000fe20000400000 */
[----:B------:R2:W5:Y:S01]  /*3aa0*/  MUFU.EX2 R86, R82 ;  /* 0x0000005200567308 */ /* 0x0005620000000800 */
[----:B---3--:R-:W-:Y:S01]  /*3ab0*/  @!P2 FMUL R93, R93, R93 ;  /* 0x0000005d5d5da220 */ /* 0x008fe20000400000 */
[----:B------:R-:W-:Y:S01]  /*3ac0*/  FSETP.GEU.AND P2, PT, R74, -126, PT ;  /* 0xc2fc00004a00780b */ /* 0x000fe20003f4e000 */
[----:B-1----:R-:W-:-:S03]  /*3ad0*/  FFMA R79, R91, UR31, -R89 ;  /* 0x0000001f5b4f7c23 */ /* 0x002fc60008000859 */
[----:B------:R-:W-:Y:S02]  /*3ae0*/  F2FP.BF16.F32.PACK_AB R73, R93, R92 ;  /* 0x0000005c5d49723e */ /* 0x000fe400000010ff */
[----:B------:R-:W1:Y:S01]  /*3af0*/  MUFU.EX2 R87, R83 ;  /* 0x0000005300577308 */ /* 0x000e620000000800 */
[----:B--2---:R-:W-:Y:S01]  /*3b00*/  FFMA R82, R94, UR31, -R89 ;  /* 0x0000001f5e527c23 */ /* 0x004fe20008000859 */
[----:B----4-:R-:W-:Y:S01]  /*3b10*/  @!P6 FMUL R97, R97, R97 ;  /* 0x000000616161e220 */ /* 0x010fe20000400000 */
[----:B------:R-:W-:Y:S01]  /*3b20*/  @!P4 FMUL R75, R75, 0.5 ;  /* 0x3f0000004b4bc820 */ /* 0x000fe20000400000 */
[----:B------:R-:W-:-:S03]  /*3b30*/  FSETP.GEU.AND P6, PT, R78, -126, PT ;  /* 0xc2fc00004e00780b */ /* 0x000fc60003fce000 */
[----:B------:R-:W-:Y:S01]  /*3b40*/  @!P2 FMUL R74, R74, 0.5 ;  /* 0x3f0000004a4aa820 */ /* 0x000fe20000400000 */
[----:B------:R2:W3:Y:S01]  /*3b50*/  MUFU.EX2 R91, R75 ;  /* 0x0000004b005b7308 */ /* 0x0004e20000000800 */
[----:B-----5:R-:W-:Y:S01]  /*3b60*/  @!P5 FMUL R86, R86, R86 ;  /* 0x000000565656d220 */ /* 0x020fe20000400000 */
[----:B------:R-:W-:-:S06]  /*3b70*/  FSETP.GEU.AND P5, PT, R79, -126, PT ;  /* 0xc2fc00004f00780b */ /* 0x000fcc0003fae000 */
[----:B------:R4:W5:Y:S01]  /*3b80*/  MUFU.EX2 R90, R74 ;  /* 0x0000004a005a7308 */ /* 0x0009620000000800 */
[----:B-1----:R-:W-:Y:S01]  /*3b90*/  @!P3 FMUL R87, R87, R87 ;  /* 0x000000575757b220 */ /* 0x002fe20000400000 */
[----:B------:R-:W-:Y:S01]  /*3ba0*/  FSETP.GEU.AND P3, PT, R82, -126, PT ;  /* 0xc2fc00005200780b */ /* 0x000fe20003f6e000 */
[----:B--2---:R-:W-:Y:S01]  /*3bb0*/  FFMA R75, R98, UR31, -R89 ;  /* 0x0000001f624b7c23 */ /* 0x004fe20008000859 */
[----:B------:R-:W-:-:S03]  /*3bc0*/  @!P6 FMUL R78, R78, 0.5 ;  /* 0x3f0000004e4ee820 */ /* 0x000fc60000400000 */
[----:B------:R-:W-:Y:S01]  /*3bd0*/  @!P5 FMUL R79, R79, 0.5 ;  /* 0x3f0000004f4fd820 */ /* 0x000fe20000400000 */
[----:B------:R1:W2:Y:S01]  /*3be0*/  MUFU.EX2 R101, R78 ;  /* 0x0000004e00657308 */ /* 0x0002a20000000800 */
[----:B----4-:R-:W-:Y:S01]  /*3bf0*/  FFMA R74, R95, UR31, -R89 ;  /* 0x0000001f5f4a7c23 */ /* 0x010fe20008000859 */
[----:B---3--:R-:W-:Y:S01]  /*3c00*/  @!P4 FMUL R91, R91, R91 ;  /* 0x0000005b5b5bc220 */ /* 0x008fe20000400000 */
[----:B------:R-:W-:-:S04]  /*3c10*/  FSETP.GEU.AND P4, PT, R75, -126, PT ;  /* 0xc2fc00004b00780b */ /* 0x000fc80003f8e000 */
[----:B------:R-:W-:Y:S01]  /*3c20*/  @!P3 FMUL R82, R82, 0.5 ;  /* 0x3f0000005252b820 */ /* 0x000fe20000400000 */
[----:B------:R3:W4:Y:S01]  /*3c30*/  MUFU.EX2 R94, R79 ;  /* 0x0000004f005e7308 */ /* 0x0007220000000800 */
[----:B-----5:R-:W-:Y:S01]  /*3c40*/  @!P2 FMUL R90, R90, R90 ;  /* 0x0000005a5a5aa220 */ /* 0x020fe20000400000 */
[----:B------:R-:W-:Y:S01]  /*3c50*/  FSETP.GEU.AND P2, PT, R74, -126, PT ;  /* 0xc2fc00004a00780b */ /* 0x000fe20003f4e000 */
[----:B-1----:R-:W-:-:S05]  /*3c60*/  FFMA R78, R99, UR31, -R89 ;  /* 0x0000001f634e7c23 */ /* 0x002fca0008000859 */
[----:B------:R1:W5:Y:S01]  /*3c70*/  MUFU.EX2 R95, R82 ;  /* 0x00000052005f7308 */ /* 0x0003620000000800 */
[----:B------:R-:W-:Y:S01]  /*3c80*/  @!P4 FMUL R75, R75, 0.5 ;  /* 0x3f0000004b4bc820 */ /* 0x000fe20000400000 */
[----:B--2---:R-:W-:Y:S01]  /*3c90*/  @!P6 FMUL R101, R101, R101 ;  /* 0x000000656565e220 */ /* 0x004fe20000400000 */
[----:B------:R-:W-:Y:S01]  /*3ca0*/  FSETP.GEU.AND P6, PT, R78, -126, PT ;  /* 0xc2fc00004e00780b */ /* 0x000fe20003fce000 */
[----:B---3--:R-:W-:-:S03]  /*3cb0*/  FADD R79, R84, R23 ;  /* 0x00000017544f7221 */ /* 0x008fc60000000000 */
[----:B------:R-:W-:Y:S01]  /*3cc0*/  @!P2 FMUL R74, R74, 0.5 ;  /* 0x3f0000004a4aa820 */ /* 0x000fe20000400000 */
[----:B------:R2:W3:Y:S01]  /*3cd0*/  MUFU.EX2 R99, R75 ;  /* 0x0000004b00637308 */ /* 0x0004e20000000800 */
[----:B----4-:R-:W-:Y:S01]  /*3ce0*/  @!P5 FMUL R94, R94, R94 ;  /* 0x0000005e5e5ed220 */ /* 0x010fe20000400000 */
[----:B------:R-:W-:Y:S01]  /*3cf0*/  FSETP.GEU.AND P5, PT, R102, -126, PT ;  /* 0xc2fc00006600780b */ /* 0x000fe20003fae000 */
[----:B-1----:R-:W-:-:S05]  /*3d00*/  FADD R82, R85, R20 ;  /* 0x0000001455527221 */ /* 0x002fca0000000000 */
[----:B------:R1:W4:Y:S01]  /*3d10*/  MUFU.EX2 R98, R74 ;  /* 0x0000004a00627308 */ /* 0x0003220000000800 */
[----:B-----5:R-:W-:Y:S01]  /*3d20*/  @!P3 FMUL R95, R95, R95 ;  /* 0x0000005f5f5fb220 */ /* 0x020fe20000400000 */
[----:B------:R-:W-:Y:S01]  /*3d30*/  FSETP.GEU.AND P3, PT, R103, -126, PT ;  /* 0xc2fc00006700780b */ /* 0x000fe20003f6e000 */
[----:B------:R-:W-:Y:S01]  /*3d40*/  @!P6 FMUL R78, R78, 0.5 ;  /* 0x3f0000004e4ee820 */ /* 0x000fe20000400000 */
[----:B--2---:R-:W-:-:S03]  /*3d50*/  FADD R75, R77, R14 ;  /* 0x0000000e4d4b7221 */ /* 0x004fc60000000000 */
[----:B------:R-:W-:Y:S01]  /*3d60*/  @!P5 FMUL R102, R102, 0.5 ;  /* 0x3f0000006666d820 */ /* 0x000fe20000400000 */
[----:B------:R2:W5:Y:S01]  /*3d70*/  MUFU.EX2 R100, R78 ;  /* 0x0000004e00647308 */ /* 0x0005620000000800 */
[----:B---3--:R-:W-:Y:S01]  /*3d80*/  @!P4 FMUL R99, R99, R99 ;  /* 0x000000636363c220 */ /* 0x008fe20000400000 */
[----:B------:R-:W-:Y:S01]  /*3d90*/  FSETP.GEU.AND P4, PT, R104, -126, PT ;  /* 0xc2fc00006800780b */ /* 0x000fe20003f8e000 */
[----:B-1----:R-:W-:Y:S01]  /*3da0*/  FADD R74, R81, R8 ;  /* 0x00000008514a7221 */ /* 0x002fe20000000000 */
[----:B------:R-:W-:-:S03]  /*3db0*/  FADD R82, R75, R82 ;  /* 0x000000524b527221 */ /* 0x000fc60000000000 */
[----:B------:R-:W-:Y:S01]  /*3dc0*/  @!P3 FMUL R103, R103, 0.5 ;  /* 0x3f0000006767b820 */ /* 0x000fe20000400000 */
[----:B------:R1:W3:Y:S01]  /*3dd0*/  MUFU.EX2 R89, R102 ;  /* 0x0000006600597308 */ /* 0x0002e20000000800 */
[----:B----4-:R-:W-:Y:S01]  /*3de0*/  @!P2 FMUL R98, R98, R98 ;  /* 0x000000626262a220 */ /* 0x010fe20000400000 */
[----:B------:R-:W-:Y:S01]  /*3df0*/  FSETP.GEU.AND P2, PT, R10, -126, PT ;  /* 0xc2fc00000a00780b */ /* 0x000fe20003f4e000 */
[----:B------:R-:W-:Y:S01]  /*3e00*/  FADD R83, R9, R74 ;  /* 0x0000004a09537221 */ /* 0x000fe20000000000 */
[----:B--2---:R-:W-:Y:S01]  /*3e10*/  FADD R78, R80, R21 ;  /* 0x00000015504e7221 */ /* 0x004fe20000000000 */
[----:B------:R-:W-:Y:S02]  /*3e20*/  FADD R74, R76, R15 ;  /* 0x0000000f4c4a7221 */ /* 0x000fe40000000000 */
[----:B------:R-:W-:Y:S01]  /*3e30*/  @!P4 FMUL R104, R104, 0.5 ;  /* 0x3f0000006868c820 */ /* 0x000fe20000400000 */
[----:B------:R2:W4:Y:S01]  /*3e40*/  MUFU.EX2 R88, R103 ;  /* 0x0000006700587308 */ /* 0x0005220000000800 */
[----:B-----5:R-:W-:Y:S01]  /*3e50*/  @!P6 FMUL R100, R100, R100 ;  /* 0x000000646464e220 */ /* 0x020fe20000400000 */
[----:B------:R-:W-:Y:S01]  /*3e60*/  FADD R11, R11, R78 ;  /* 0x0000004e0b0b7221 */ /* 0x000fe20000000000 */
[----:B------:R-:W-:Y:S01]  /*3e70*/  FADD R74, R74, R79 ;  /* 0x0000004f4a4a7221 */ /* 0x000fe20000000000 */
[----:B------:R-:W-:Y:S01]  /*3e80*/  FADD R78, R93, R94 ;  /* 0x0000005e5d4e7221 */ /* 0x000fe20000000000 */
[----:B------:R-:W-:Y:S01]  /*3e90*/  FADD R105, R87, R100 ;  /* 0x0000006457697221 */ /* 0x000fe20000000000 */
[----:B-1----:R-:W-:Y:S01]  /*3ea0*/  FADD R102, R97, R98 ;  /* 0x0000006261667221 */ /* 0x002fe20000000000 */
[----:B------:R-:W-:Y:S01]  /*3eb0*/  @!P2 FMUL R10, R10, 0.5 ;  /* 0x3f0000000a0aa820 */ /* 0x000fe20000400000 */
[----:B------:R1:W5:Y:S01]  /*3ec0*/  MUFU.EX2 R75, R104 ;  /* 0x00000068004b7308 */ /* 0x0003620000000800 */
[----:B---3--:R-:W-:Y:S01]  /*3ed0*/  @!P5 FMUL R89, R89, R89 ;  /* 0x000000595959d220 */ /* 0x008fe20000400000 */
[----:B--2---:R-:W-:Y:S01]  /*3ee0*/  FADD R103, R86, R99 ;  /* 0x0000006356677221 */ /* 0x004fe20000000000 */
[----:B------:R-:W-:Y:S01]  /*3ef0*/  FADD R79, R96, R95 ;  /* 0x0000005f604f7221 */ /* 0x000fe20000000000 */
[----:B------:R-:W-:Y:S01]  /*3f00*/  FADD R78, R78, R105 ;  /* 0x000000694e4e7221 */ /* 0x000fe20000000000 */
[----:B------:R-:W-:Y:S01]  /*3f10*/  FADD R82, R83, R82 ;  /* 0x0000005253527221 */ /* 0x000fe20000000000 */
[----:B------:R-:W-:Y:S01]  /*3f20*/  FADD R11, R11, R74 ;  /* 0x0000004a0b0b7221 */ /* 0x000fe20000000000 */
[----:B------:R-:W-:Y:S01]  /*3f30*/  F2FP.BF16.F32.PACK_AB R74, R77, R76 ;  /* 0x0000004c4d4a723e */ /* 0x000fe200000010ff */
[----:B------:R2:W3:Y:S01]  /*3f40*/  MUFU.EX2 R9, R10 ;  /* 0x0000000a00097308 */ /* 0x0004e20000000800 */
[----:B----4-:R-:W-:Y:S01]  /*3f50*/  @!P3 FMUL R88, R88, R88 ;  /* 0x000000585858b220 */ /* 0x010fe20000400000 */
[----:B-1----:R-:W-:Y:S01]  /*3f60*/  FADD R104, R90, R89 ;  /* 0x000000595a687221 */ /* 0x002fe20000000000 */
[----:B------:R-:W-:Y:S01]  /*3f70*/  FADD R82, R11, R82 ;  /* 0x000000520b527221 */ /* 0x000fe20000000000 */
[----:B------:R-:W-:Y:S01]  /*3f80*/  F2FP.BF16.F32.PACK_AB R76, R81, R80 ;  /* 0x00000050514c723e */ /* 0x000fe200000010ff */
[----:B------:R-:W-:Y:S01]  /*3f90*/  FADD R107, R91, R88 ;  /* 0x000000585b6b7221 */ /* 0x000fe20000000000 */
[----:B------:R-:W-:Y:S01]  /*3fa0*/  FADD R79, R79, R104 ;  /* 0x000000684f4f7221 */ /* 0x000fe20000000000 */
[----:B------:R-:W-:Y:S01]  /*3fb0*/  F2FP.BF16.F32.PACK_AB R77, R87, R86 ;  /* 0x00000056574d723e */ /* 0x000fe200000010ff */
[----:B--2---:R-:W-:Y:S01]  /*3fc0*/  FADD R10, R92, R101 ;  /* 0x000000655c0a7221 */ /* 0x004fe20000000000 */
[----:B------:R-:W-:Y:S01]  /*3fd0*/  FADD R107, R102, R107 ;  /* 0x0000006b666b7221 */ /* 0x000fe20000000000 */
[----:B-----5:R-:W-:Y:S01]  /*3fe0*/  @!P4 FMUL R75, R75, R75 ;  /* 0x0000004b4b4bc220 */ /* 0x020fe20000400000 */
[----:B------:R-:W-:Y:S01]  /*3ff0*/  F2FP.BF16.F32.PACK_AB R80, R12, R13 ;  /* 0x0000000d0c50723e */ /* 0x000fe200000010ff */
[----:B------:R-:W-:Y:S01]  /*4000*/  FADD R10, R10, R103 ;  /* 0x000000670a0a7221 */ /* 0x000fe20000000000 */
[----:B------:R-:W-:Y:S01]  /*4010*/  FADD R107, R78, R107 ;  /* 0x0000006b4e6b7221 */ /* 0x000fe20000000000 */
[-C--:B------:R-:W-:Y:S01]  /*4020*/  FMUL R26, R26, R75.reuse ;  /* 0x0000004b1a1a7220 */ /* 0x080fe20000400000 */
[----:B------:R-:W-:Y:S01]  /*4030*/  FMUL R27, R27, R75 ;  /* 0x0000004b1b1b7220 */ /* 0x000fe20000400000 */
[----:B------:R-:W-:Y:S01]  /*4040*/  FADD R10, R10, R79 ;  /* 0x0000004f0a0a7221 */ /* 0x000fe20000000000 */
[----:B---3--:R-:W-:Y:S01]  /*4050*/  @!P2 FMUL R9, R9, R9 ;  /* 0x000000090909a220 */ /* 0x008fe20000400000 */
[-C--:B------:R-:W-:Y:S01]  /*4060*/  FMUL R30, R30, R75.reuse ;  /* 0x0000004b1e1e7220 */ /* 0x080fe20000400000 */
[-C--:B------:R-:W-:Y:S01]  /*4070*/  FMUL R31, R31, R75.reuse ;  /* 0x0000004b1f1f7220 */ /* 0x080fe20000400000 */
[----:B------:R-:W-:Y:S01]  /*4080*/  FADD R10, R10, R107 ;  /* 0x0000006b0a0a7221 */ /* 0x000fe20000000000 */
[----:B------:R-:W-:Y:S01]  /*4090*/  FFMA R0, R9, R0, R82 ;  /* 0x0000000009007223 */ /* 0x000fe20000000052 */
[-C--:B------:R-:W-:Y:S01]  /*40a0*/  FMUL R34, R34, R75.reuse ;  /* 0x0000004b22227220 */ /* 0x080fe20000400000 */
[-C--:B------:R-:W-:Y:S01]  /*40b0*/  FMUL R35, R35, R75.reuse ;  /* 0x0000004b23237220 */ /* 0x080fe20000400000 */
[----:B------:R-:W-:Y:S01]  /*40c0*/  FFMA R6, R75, R6, R10 ;  /* 0x000000064b067223 */ /* 0x000fe2000000000a */
[----:B------:R-:W-:Y:S01]  /*40d0*/  SHF.L.U32 R10, R18, 0x1f, RZ ;  /* 0x0000001f120a7819 */ /* 0x000fe200000006ff */
[-C--:B------:R-:W-:Y:S01]  /*40e0*/  FMUL R38, R38, R75.reuse ;  /* 0x0000004b26267220 */ /* 0x080fe20000400000 */
[-C--:B------:R-:W-:Y:S01]  /*40f0*/  FMUL R39, R39, R75.reuse ;  /* 0x0000004b27277220 */ /* 0x080fe20000400000 */
[-C--:B------:R-:W-:Y:S01]  /*4100*/  FMUL R42, R42, R75.reuse ;  /* 0x0000004b2a2a7220 */ /* 0x080fe20000400000 */
[----:B------:R1:W2:Y:S01]  /*4110*/  SYNCS.PHASECHK.TRANS64.TRYWAIT P2, [UR6+0x19400], R10 ;  /* 0x0194000aff0075a7 */ /* 0x0002a20008040146 */
[-C--:B------:R-:W-:Y:S01]  /*4120*/  FMUL R43, R43, R75.reuse ;  /* 0x0000004b2b2b7220 */ /* 0x080fe20000400000 */
        /* <DEDUP_REMOVED lines=13> */
[----:B------:R-:W-:Y:S01]  /*4200*/  FMUL R71, R71, R75 ;  /* 0x0000004b47477220 */ /* 0x000fe20000400000 */
[----:B------:R-:W-:Y:S01]  /*4210*/  F2FP.BF16.F32.PACK_AB R78, R85, R84 ;  /* 0x00000054554e723e */ /* 0x000fe200000010ff */
        /* <DEDUP_REMOVED lines=24> */
[----:B------:R-:W-:-:S02]  /*43a0*/  F2FP.BF16.F32.PACK_AB R75, R97, R96 ;  /* 0x00000060614b723e */ /* 0x000fc400000010ff */
[----:B------:R-:W-:Y:S02]  /*43b0*/  F2FP.BF16.F32.PACK_AB R79, R91, R90 ;  /* 0x0000005a5b4f723e */ /* 0x000fe400000010ff */
[----:B------:R-:W-:Y:S02]  /*43c0*/  F2FP.BF16.F32.PACK_AB R81, R94, R101 ;  /* 0x000000655e51723e */ /* 0x000fe400000010ff */
[----:B------:R-:W-:Y:S02]  /*43d0*/  F2FP.BF16.F32.PACK_AB R82, R14, R15 ;  /* 0x0000000f0e52723e */ /* 0x000fe400000010ff */
[----:B------:R-:W-:Y:S02]  /*43e0*/  F2FP.BF16.F32.PACK_AB R83, R98, R95 ;  /* 0x0000005f6253723e */ /* 0x000fe400000010ff */
[----:B------:R-:W-:Y:S02]  /*43f0*/  F2FP.BF16.F32.PACK_AB R84, R8, R21 ;  /* 0x000000150854723e */ /* 0x000fe400000010ff */
[----:B------:R-:W-:-:S02]  /*4400*/  F2FP.BF16.F32.PACK_AB R85, R100, R99 ;  /* 0x000000636455723e */ /* 0x000fc400000010ff */
[----:B------:R-:W-:Y:S01]  /*4410*/  F2FP.BF16.F32.PACK_AB R86, R20, R23 ;  /* 0x000000171456723e */ /* 0x000fe200000010ff */
[----:B-12---:R-:W-:Y:S06]  /*4420*/  @!P0 BRA `(.L_x_29) ;  /* 0x0000000000048947 */ /* 0x006fec0003800000 */
[----:B------:R-:W-:Y:S01]  /*4430*/  BPT.TRAP 0x1 ;  /* 0x000000040000795c */ /* 0x000fe20000300000 */
.L_x_29:
[----:B------:R-:W-:Y:S05]  /*4440*/  @P2 BRA `(.L_x_30) ;  /* 0x0000000000082947 */ /* 0x000fea0003800000 */
[----:B------:R-:W1:Y:S02]  /*4450*/  SYNCS.PHASECHK.TRANS64.TRYWAIT P2, [UR6+0x19400], R10 ;  /* 0x0194000aff0075a7 */ /* 0x000e640008040146 */
[----:B-1----:R-:W-:Y:S05]  /*4460*/  @!P2 BRA `(.L_x_31) ;  /* 0x000000580078a947 */ /* 0x002fea0003800000 */
.L_x_30:
[----:B------:R-:W-:Y:S01]  /*4470*/  UIMAD UR10, UR37, 0x300, UR29 ;  /* 0x00000300250a78a4 */ /* 0x000fe2000f8e021d */
[----:B------:R-:W-:Y:S01]  /*4480*/  WARPGROUP.ARRIVE ;  /* 0x00000000000079c5 */ /* 0x000fe20000000000 */
[----:B------:R-:W-:Y:S01]  /*4490*/  UMOV UR7, 0x80000020 ;  /* 0x8000002000077882 */ /* 0x000fe20000000000 */
[----:B------:R-:W-:-:S04]  /*44a0*/  F2FP.BF16.F32.PACK_AB R87, R88, R89 ;  /* 0x000000595857723e */ /* 0x000fc800000010ff */
[----:B------:R-:W-:Y:S02]  /*44b0*/  UMOV UR6, UR10 ;  /* 0x0000000a00067c82 */ /* 0x000fe40008000000 */
        /* <DEDUP_REMOVED lines=19> */
.L_x_32:
[----:B------:R-:W-:-:S04]  /*45f0*/  ULEA UR6, UR30, UR38, 0x3 ;  /* 0x000000261e067291 */ /* 0x000fc8000f8e183f */
[----:B------:R-:W-:-:S04]  /*4600*/  UIADD3 UR6, UR6, 0x19428, URZ ;  /* 0x0001942806067890 */ /* 0x000fc8000fffe03f */
[----:B------:R-:W-:-:S09]  /*4610*/  UPRMT UR6, URZ, 0x654, UR6 ;  /* 0x000006543f067896 */ /* 0x000fd20008000006 */
[----:B------:R-:W-:Y:S01]  /*4620*/  SYNCS.ARRIVE.TRANS64.RED.A1T0 RZ, [UR6], RZ ;  /* 0x000000ffffff79a7 */ /* 0x000fe20008100406 */
[----:B------:R-:W-:Y:S05]  /*4630*/  @P1 BRA `(.L_x_33) ;  /* 0x0000000000041947 */ /* 0x000fea0003800000 */
[----:B------:R-:W-:Y:S01]  /*4640*/  BPT.TRAP 0x1 ;  /* 0x000000040000795c */ /* 0x000fe20000300000 */
.L_x_33:
[----:B------:R-:W-:-:S04]  /*4650*/  UIADD3 UR30, UR30, 0x1, URZ ;  /* 0x000000011e1e7890 */ /* 0x000fc8000fffe03f */
[----:B------:R-:W-:-:S04]  /*4660*/  UISETP.NE.AND UP0, UPT, UR30, 0x5, UPT ;  /* 0x000000051e00788c */ /* 0x000fc8000bf05270 */
[----:B------:R-:W-:Y:S01]  /*4670*/  USEL UR30, UR30, URZ, UP0 ;  /* 0x0000003f1e1e7287 */ /* 0x000fe20008000000 */
[----:B------:R-:W-:Y:S11]  /*4680*/  @!P0 BRA `(.L_x_34) ;  /* 0x0000000000048947 */ /* 0x000ff60003800000 */
[----:B------:R-:W-:Y:S01]  /*4690*/  BPT.TRAP 0x1 ;  /* 0x000000040000795c */ /* 0x000fe20000300000 */
.L_x_34:
[----:B------:R-:W-:-:S04]  /*46a0*/  ULEA UR6, UR30, UR38, 0x3 ;  /* 0x000000261e067291 */ /* 0x000fc8000f8e183f */
[----:B------:R-:W-:-:S04]  /*46b0*/  UIADD3 UR6, UR6, 0x19428, URZ ;  /* 0x0001942806067890 */ /* 0x000fc8000fffe03f */
[----:B------:R-:W-:-:S09]  /*46c0*/  UPRMT UR6, URZ, 0x654, UR6 ;  /* 0x000006543f067896 */ /* 0x000fd20008000006 */
[----:B------:R-:W-:Y:S01]  /*46d0*/  SYNCS.ARRIVE.TRANS64.RED.A1T0 RZ, [UR6], RZ ;  /* 0x000000ffffff79a7 */ /* 0x000fe20008100406 */
[----:B------:R-:W-:Y:S05]  /*46e0*/  @P1 BRA `(.L_x_35) ;  /* 0x0000000000041947 */ /* 0x000fea0003800000 */
[----:B------:R-:W-:Y:S01]  /*46f0*/  BPT.TRAP 0x1 ;  /* 0x000000040000795c */ /* 0x000fe20000300000 */
.L_x_35:
[----:B------:R-:W-:Y:S01]  /*4700*/  UIADD3 UR37, UR37, 0x1, URZ ;  /* 0x0000000125257890 */ /* 0x000fe2000fffe03f */
[C---:B------:R-:W-:Y:S01]  /*4710*/  ISETP.GT.AND P2, PT, R7.reuse, 0x2, PT ;  /* 0x000000020700780c */ /* 0x040fe20003f44270 */
[----:B------:R-:W-:Y:S01]  /*4720*/  UIADD3 UR30, UR30, 0x1, URZ ;  /* 0x000000011e1e7890 */ /* 0x000fe2000fffe03f */
[----:B------:R-:W-:Y:S01]  /*4730*/  IADD3 R7, R7, -0x1, RZ ;  /* 0xffffffff07077810 */ /* 0x000fe20007ffe0ff */
[----:B------:R-:W-:Y:S01]  /*4740*/  UISETP.NE.AND UP1, UPT, UR37, 0x5, UPT ;  /* 0x000000052500788c */ /* 0x000fe2000bf25270 */
[----:B------:R-:W-:Y:S01]  /*4750*/  VIADD R3, R3, 0x40 ;  /* 0x0000004003037836 */ /* 0x000fe20000000000 */
[----:B------:R-:W-:Y:S01]  /*4760*/  UISETP.NE.AND UP0, UPT, UR30, 0x5, UPT ;  /* 0x000000051e00788c */ /* 0x000fe2000bf05270 */
[----:B-1----:R-:W-:Y:S01]  /*4770*/  MOV R9, R4 ;  /* 0x0000000400097202 */ /* 0x002fe20000000f00 */
[----:B------:R-:W-:Y:S01]  /*4780*/  USEL UR6, URZ, 0x1, UP1 ;  /* 0x000000013f067887 */ /* 0x000fe20008800000 */
[----:B------:R-:W-:Y:S01]  /*4790*/  IMAD.MOV.U32 R11, RZ, RZ, R5 ;  /* 0x000000ffff0b7224 */ /* 0x000fe200078e0005 */
[----:B------:R-:W-:-:S02]  /*47a0*/  USEL UR30, UR30, URZ, UP0 ;  /* 0x0000003f1e1e7287 */ /* 0x000fc40008000000 */
[----:B------:R-:W-:Y:S02]  /*47b0*/  USEL UR37, UR37, URZ, UP1 ;  /* 0x0000003f25257287 */ /* 0x000fe40008800000 */
[----:B------:R-:W-:Y:S01]  /*47c0*/  LOP3.LUT R18, R18, UR6, RZ, 0x3c, !PT ;  /* 0x0000000612127c12 */ /* 0x000fe2000f8e3cff */
[----:B------:R-:W-:Y:S09]  /*47d0*/  @P2 BRA `(.L_x_36) ;  /* 0xffffffe400742947 */ /* 0x000ff2000383ffff */
.L_x_25:
[----:B------:R-:W-:-:S13]  /*47e0*/  ISETP.GE.AND P2, PT, R7, 0x1, PT ;  /* 0x000000010700780c */ /* 0x000fda0003f46270 */
[----:B------:R-:W-:Y:S05]  /*47f0*/  @!P2 BRA `(.L_x_37) ;  /* 0x0000001c00a0a947 */ /* 0x000fea0003800000 */
[----:B------:R-:W-:Y:S01]  /*4800*/  MOV R8, R4 ;  /* 0x0000000400087202 */ /* 0x000fe20000000f00 */
[----:B------:R-:W-:Y:S01]  /*4810*/  IMAD.MOV.U32 R9, RZ, RZ, R5 ;  /* 0x000000ffff097224 */ /* 0x000fe200078e0005 */
[----:B------:R-:W-:Y:S01]  /*4820*/  ULDC UR32, c[0x0][0x28c] ;  /* 0x0000a30000207ab9 */ /* 0x000fe20000000800 */
[----:B------:R-:W-:-:S05]  /*4830*/  ULDC UR31, c[0x0][0x604] ;  /* 0x00018100001f7ab9 */ /* 0x000fca0000000800 */
.L_x_48:
[----:B------:R-:W-:Y:S05]  /*4840*/  @!P0 BRA `(.L_x_38) ;  /* 0x0000000000048947 */ /* 0x000fea0003800000 */
[----:B------:R-:W-:Y:S01]  /*4850*/  BPT.TRAP 0x1 ;  /* 0x000000040000795c */ /* 0x000fe20000300000 */
.L_x_38:
[----:B------:R-:W-:Y:S01]  /*4860*/  ULEA UR6, UR37, UR38, 0x3 ;  /* 0x0000002625067291 */ /* 0x000fe2000f8e183f */
[----:B------:R-:W-:-:S08]  /*4870*/  SHF.L.U32 R4, R18, 0x1f, RZ ;  /* 0x0000001f12047819 */ /* 0x000fd000000006ff */
[----:B------:R-:W1:Y:S02]  /*4880*/  SYNCS.PHASECHK.TRANS64.TRYWAIT P2, [UR6+0x19400], R4 ;  /* 0x01940004ff0075a7 */ /* 0x000e640008040146 */
[----:B-1----:R-:W-:Y:S05]  /*4890*/  @!P2 BRA `(.L_x_39) ;  /* 0x000000540084a947 */ /* 0x002fea0003800000 */
.L_x_128:
        /* <DEDUP_REMOVED lines=14> */
[----:B------:R-:W-:-:S02]  /*4980*/  WARPGROUP.DEPBAR.LE gsb0, 0x0 ;  /* 0x00008000000079c5 */ /* 0x000fc40000010000 */
[----:B------:R-:W-:-:S06]  /*4990*/  WARPGROUP.ARRIVE ;  /* 0x00000000000079c5 */ /* 0x000fcc0000000000 */
[----:B------:R-:W-:Y:S03]  /*49a0*/  HGMMA.64x64x16.F32.BF16 R72, gdesc[UR4], R72, gsb0 ;  /* 0x00e00000044879f0 */ /* 0x000fe60008001848 */
[----:B------:R-:W-:Y:S02]  /*49b0*/  WARPGROUP.DEPBAR.LE gsb0, 0x0 ;  /* 0x00008000000079c5 */ /* 0x000fe40000010000 */
[----:B------:R-:W-:-:S06]  /*49c0*/  WARPGROUP.ARRIVE ;  /* 0x00000000000079c5 */ /* 0x000fcc0000000000 */
[----:B------:R-:W-:Y:S01]  /*49d0*/  HGMMA.64x64x16.F32.BF16 R72, gdesc[UR8], R72, gsb0 ;  /* 0x00e00000084879f0 */ /* 0x000fe20008001848 */
[----:B------:R-:W-:-:S04]  /*49e0*/  UIADD3 UR10, UR37, 0x1, URZ ;  /* 0x00000001250a7890 */ /* 0x000fc8000fffe03f */
[----:B------:R-:W-:-:S04]  /*49f0*/  UISETP.NE.AND UP0, UPT, UR10, 0x5, UPT ;  /* 0x000000050a00788c */ /* 0x000fc8000bf05270 */
[----:B------:R-:W-:Y:S02]  /*4a00*/  USEL UR6, URZ, 0x1, UP0 ;  /* 0x000000013f067887 */ /* 0x000fe40008000000 */
[----:B------:R-:W-:-:S04]  /*4a10*/  USEL UR10, UR10, URZ, UP0 ;  /* 0x0000003f0a0a7287 */ /* 0x000fc80008000000 */
        /* <DEDUP_REMOVED lines=13> */
.L_x_40:
[C---:B-1----:R-:W-:Y:S01]  /*4af0*/  IADD3 R4, R3.reuse, 0x1, RZ ;  /* 0x0000000103047810 */ /* 0x042fe20007ffe0ff */
[C---:B------:R-:W-:Y:S01]  /*4b00*/  VIADD R5, R3.reuse, 0x8 ;  /* 0x0000000803057836 */ /* 0x040fe20000000000 */
[C---:B------:R-:W-:Y:S01]  /*4b10*/  ISETP.GE.AND P5, PT, R3.reuse, UR32, PT ;  /* 0x0000002003007c0c */ /* 0x040fe2000bfa6270 */
[C---:B------:R-:W-:Y:S01]  /*4b20*/  VIADD R12, R3.reuse, 0x28 ;  /* 0x00000028030c7836 */ /* 0x040fe20000000000 */
[----:B------:R-:W-:Y:S01]  /*4b30*/  ISETP.GE.AND P6, PT, R4, UR32, PT ;  /* 0x0000002004007c0c */ /* 0x000fe2000bfc6270 */
[----:B------:R-:W-:Y:S01]  /*4b40*/  VIADD R4, R3, 0x10 ;  /* 0x0000001003047836 */ /* 0x000fe20000000000 */
[----:B------:R-:W-:Y:S01]  /*4b50*/  ISETP.GE.AND P3, PT, R5, UR32, PT ;  /* 0x0000002005007c0c */ /* 0x000fe2000bf66270 */
[----:B------:R-:W-:Y:S01]  /*4b60*/  VIADD R5, R3, 0x18 ;  /* 0x0000001803057836 */ /* 0x000fe20000000000 */
[----:B------:R-:W-:Y:S01]  /*4b70*/  FSEL R74, R74, -INF , !P5 ;  /* 0xff8000004a4a7808 */ /* 0x000fe20006800000 */
[----:B------:R-:W-:Y:S01]  /*4b80*/  ULEA UR6, UR10, UR38, 0x3 ;  /* 0x000000260a067291 */ /* 0x000fe2000f8e183f */
[----:B------:R-:W-:-:S02]  /*4b90*/  ISETP.GE.AND P4, PT, R4, UR32, PT ;  /* 0x0000002004007c0c */ /* 0x000fc4000bf86270 */
[----:B------:R-:W-:Y:S02]  /*4ba0*/  IADD3 R4, R3, 0x11, RZ ;  /* 0x0000001103047810 */ /* 0x000fe40007ffe0ff */
[----:B------:R-:W-:Y:S02]  /*4bb0*/  FSEL R73, R73, -INF , !P6 ;  /* 0xff80000049497808 */ /* 0x000fe40007000000 */
[----:B------:R-:W-:Y:S02]  /*4bc0*/  FSEL R75, R75, -INF , !P6 ;  /* 0xff8000004b4b7808 */ /* 0x000fe40007000000 */
[----:B------:R-:W-:Y:S02]  /*4bd0*/  FSEL R11, R72, -INF , !P5 ;  /* 0xff800000480b7808 */ /* 0x000fe40006800000 */
[----:B------:R-:W-:Y:S02]  /*4be0*/  ISETP.GE.AND P6, PT, R5, UR32, PT ;  /* 0x0000002005007c0c */ /* 0x000fe4000bfc6270 */
[----:B------:R-:W-:-:S02]  /*4bf0*/  ISETP.GE.AND P5, PT, R4, UR32, PT ;  /* 0x0000002004007c0c */ /* 0x000fc4000bfa6270 */
[C---:B------:R-:W-:Y:S02]  /*4c00*/  IADD3 R5, R3.reuse, 0x19, RZ ;  /* 0x0000001903057810 */ /* 0x040fe40007ffe0ff */
[----:B------:R-:W-:Y:S02]  /*4c10*/  IADD3 R10, R3, 0x9, RZ ;  /* 0x00000009030a7810 */ /* 0x000fe40007ffe0ff */
[----:B------:R-:W-:Y:S02]  /*4c20*/  FMNMX R4, R74, R9, !PT ;  /* 0x000000094a047209 */ /* 0x000fe40007800000 */
[----:B------:R-:W-:Y:S02]  /*4c30*/  FSEL R76, R76, -INF , !P3 ;  /* 0xff8000004c4c7808 */ /* 0x000fe40005800000 */
[----:B------:R-:W-:Y:S02]  /*4c40*/  FSEL R78, R78, -INF , !P3 ;  /* 0xff8000004e4e7808 */ /* 0x000fe40005800000 */
[----:B------:R-:W-:-:S02]  /*4c50*/  ISETP.GE.AND P3, PT, R5, UR32, PT ;  /* 0x0000002005007c0c */ /* 0x000fc4000bf66270 */
[----:B------:R-:W-:Y:S01]  /*4c60*/  ISETP.GE.AND P2, PT, R10, UR32, PT ;  /* 0x000000200a007c0c */ /* 0x000fe2000bf46270 */
[----:B------:R-:W-:Y:S01]  /*4c70*/  VIADD R10, R3, 0x20 ;  /* 0x00000020030a7836 */ /* 0x000fe20000000000 */
[----:B------:R-:W-:Y:S02]  /*4c80*/  FMNMX R5, R75, R4, !PT ;  /* 0x000000044b057209 */ /* 0x000fe40007800000 */
[----:B------:R-:W-:Y:S02]  /*4c90*/  FSEL R79, R79, -INF , !P2 ;  /* 0xff8000004f4f7808 */ /* 0x000fe40005000000 */
[----:B------:R-:W-:Y:S02]  /*4ca0*/  FMNMX R4, R78, R5, !PT ;  /* 0x000000054e047209 */ /* 0x000fe40007800000 */
[----:B------:R-:W-:Y:S02]  /*4cb0*/  FSEL R82, R82, -INF , !P4 ;  /* 0xff80000052527808 */ /* 0x000fe40006000000 */
[----:B------:R-:W-:-:S02]  /*4cc0*/  FMNMX R5, R79, R4, !PT ;  /* 0x000000044f057209 */ /* 0x000fc40007800000 */
[----:B------:R-:W-:Y:S02]  /*4cd0*/  FSEL R83, R83, -INF , !P5 ;  /* 0xff80000053537808 */ /* 0x000fe40006800000 */
[----:B------:R-:W-:Y:S02]  /*4ce0*/  FMNMX R4, R82, R5, !PT ;  /* 0x0000000552047209 */ /* 0x000fe40007800000 */
[----:B------:R-:W-:Y:S02]  /*4cf0*/  FSEL R77, R77, -INF , !P2 ;  /* 0xff8000004d4d7808 */ /* 0x000fe40005000000 */
[----:B------:R-:W-:Y:S02]  /*4d00*/  ISETP.GE.AND P2, PT, R10, UR32, PT ;  /* 0x000000200a007c0c */ /* 0x000fe4000bf46270 */
[----:B------:R-:W-:Y:S02]  /*4d10*/  FSEL R86, R86, -INF , !P6 ;  /* 0xff80000056567808 */ /* 0x000fe40007000000 */
[----:B------:R-:W-:-:S02]  /*4d20*/  FMNMX R5, R83, R4, !PT ;  /* 0x0000000453057209 */ /* 0x000fc40007800000 */
[----:B------:R-:W-:Y:S02]  /*4d30*/  IADD3 R10, R3, 0x21, RZ ;  /* 0x00000021030a7810 */ /* 0x000fe40007ffe0ff */
[----:B------:R-:W-:Y:S02]  /*4d40*/  FSEL R81, R81, -INF , !P5 ;  /* 0xff80000051517808 */ /* 0x000fe40006800000 */
[----:B------:R-:W-:Y:S02]  /*4d50*/  FSEL R87, R87, -INF , !P3 ;  /* 0xff80000057577808 */ /* 0x000fe40005800000 */
[----:B------:R-:W-:Y:S02]  /*4d60*/  FMNMX R4, R86, R5, !PT ;  /* 0x0000000556047209 */ /* 0x000fe40007800000 */
[----:B------:R-:W-:Y:S02]  /*4d70*/  ISETP.GE.AND P5, PT, R10, UR32, PT ;  /* 0x000000200a007c0c */ /* 0x000fe4000bfa6270 */
[----:B------:R-:W-:-:S02]  /*4d80*/  IADD3 R10, R3, 0x29, RZ ;  /* 0x00000029030a7810 */ /* 0x000fc40007ffe0ff */
[----:B------:R-:W-:Y:S02]  /*4d90*/  FSEL R90, R90, -INF , !P2 ;  /* 0xff8000005a5a7808 */ /* 0x000fe40005000000 */
[----:B------:R-:W-:Y:S02]  /*4da0*/  FMNMX R5, R87, R4, !PT ;  /* 0x0000000457057209 */ /* 0x000fe40007800000 */
[----:B------:R-:W-:Y:S02]  /*4db0*/  FSEL R84, R84, -INF , !P6 ;  /* 0xff80000054547808 */ /* 0x000fe40007000000 */
[----:B------:R-:W-:Y:S01]  /*4dc0*/  ISETP.GE.AND P6, PT, R10, UR32, PT ;  /* 0x000000200a007c0c */ /* 0x000fe2000bfc6270 */
[----:B------:R-:W-:Y:S01]  /*4dd0*/  VIADD R10, R3, 0x30 ;  /* 0x00000030030a7836 */ /* 0x000fe20000000000 */
[----:B------:R-:W-:Y:S02]  /*4de0*/  FSEL R80, R80, -INF , !P4 ;  /* 0xff80000050507808 */ /* 0x000fe40006000000 */
[----:B------:R-:W-:-:S02]  /*4df0*/  ISETP.GE.AND P4, PT, R12, UR32, PT ;  /* 0x000000200c007c0c */ /* 0x000fc4000bf86270 */
        /* <DEDUP_REMOVED lines=10> */
[----:B------:R-:W-:Y:S01]  /*4ea0*/  ISETP.GE.AND P2, PT, R10, UR32, PT ;  /* 0x000000200a007c0c */ /* 0x000fe2000bf46270 */
[----:B------:R-:W-:Y:S01]  /*4eb0*/  VIADD R10, R3, 0x38 ;  /* 0x00000038030a7836 */ /* 0x000fe20000000000 */
[----:B------:R-:W-:-:S02]  /*4ec0*/  FSEL R98, R98, -INF , !P3 ;  /* 0xff80000062627808 */ /* 0x000fc40005800000 */
[----:B------:R-:W-:Y:S02]  /*4ed0*/  FMNMX R5, R95, R4, !PT ;  /* 0x000000045f057209 */ /* 0x000fe40007800000 */
[----:B------:R-:W-:Y:S02]  /*4ee0*/  FSEL R89, R89, -INF , !P5 ;  /* 0xff80000059597808 */ /* 0x000fe40006800000 */
[----:B------:R-:W-:Y:S02]  /*4ef0*/  ISETP.GE.AND P5, PT, R10, UR32, PT ;  /* 0x000000200a007c0c */ /* 0x000fe4000bfa6270 */
[----:B------:R-:W-:Y:S02]  /*4f00*/  IADD3 R10, R3, 0x39, RZ ;  /* 0x00000039030a7810 */ /* 0x000fe40007ffe0ff */
[----:B------:R-:W-:Y:S02]  /*4f10*/  FSEL R99, R99, -INF , !P2 ;  /* 0xff80000063637808 */ /* 0x000fe40005000000 */
[----:B------:R-:W-:-:S02]  /*4f20*/  FMNMX R4, R98, R5, !PT ;  /* 0x0000000562047209 */ /* 0x000fc40007800000 */
[----:B------:R-:W-:Y:S02]  /*4f30*/  FSEL R92, R92, -INF , !P4 ;  /* 0xff8000005c5c7808 */ /* 0x000fe40006000000 */
[----:B------:R-:W-:Y:S02]  /*4f40*/  ISETP.GE.AND P4, PT, R10, UR32, PT ;  /* 0x000000200a007c0c */ /* 0x000fe4000bf86270 */
[----:B------:R-:W-:Y:S02]  /*4f50*/  FSEL R102, R102, -INF , !P5 ;  /* 0xff80000066667808 */ /* 0x000fe40006800000 */
[----:B------:R-:W-:Y:S02]  /*4f60*/  FMNMX R5, R99, R4, !PT ;  /* 0x0000000463057209 */ /* 0x000fe40007800000 */
[----:B------:R-:W-:Y:S02]  /*4f70*/  FSEL R103, R103, -INF , !P4 ;  /* 0xff80000067677808 */ /* 0x000fe40006000000 */
[----:B------:R-:W-:-:S02]  /*4f80*/  FMNMX R4, R102, R5, !PT ;  /* 0x0000000566047209 */ /* 0x000fc40007800000 */
[----:B------:R-:W-:Y:S02]  /*4f90*/  P2R R13, PR, RZ, 0x2 ;  /* 0x00000002ff0d7803 */ /* 0x000fe40000000000 */
[----:B------:R-:W-:Y:S02]  /*4fa0*/  FMNMX R10, R103, R4, !PT ;  /* 0x00000004670a7209 */ /* 0x000fe40007800000 */
[----:B------:R-:W-:Y:S02]  /*4fb0*/  FMNMX R4, R11, R8, !PT ;  /* 0x000000080b047209 */ /* 0x000fe40007800000 */
[----:B------:R-:W-:Y:S01]  /*4fc0*/  FSEL R93, R93, -INF , !P6 ;  /* 0xff8000005d5d7808 */ /* 0x000fe20007000000 */
[----:B------:R-:W1:Y:S01]  /*4fd0*/  SHFL.BFLY PT, R5, R10, 0x1, 0x1f ;  /* 0x0c201f000a057f89 */ /* 0x000e6200000e0000 */
[----:B------:R-:W-:Y:S02]  /*4fe0*/  FSEL R96, R96, -INF , !P3 ;  /* 0xff80000060607808 */ /* 0x000fe40005800000 */
[----:B------:R-:W-:-:S02]  /*4ff0*/  FSEL R100, R100, -INF , !P5 ;  /* 0xff80000064647808 */ /* 0x000fc40006800000 */
[----:B------:R-:W-:Y:S02]  /*5000*/  FSEL R97, R97, -INF , !P2 ;  /* 0xff80000061617808 */ /* 0x000fe40005000000 */
[----:B------:R-:W-:Y:S02]  /*5010*/  FSEL R101, R101, -INF , !P4 ;  /* 0xff80000065657808 */ /* 0x000fe40006000000 */
[----:B-1----:R-:W-:-:S05]  /*5020*/  FMNMX R12, R10, R5, !PT ;  /* 0x000000050a0c7209 */ /* 0x002fca0007800000 */
[----:B------:R-:W1:Y:S02]  /*5030*/  SHFL.BFLY PT, R5, R12, 0x2, 0x1f ;  /* 0x0c401f000c057f89 */ /* 0x000e6400000e0000 */
[----:B-1----:R-:W-:-:S04]  /*5040*/  FMNMX R5, R12, R5, !PT ;  /* 0x000000050c057209 */ /* 0x002fc80007800000 */
[----:B------:R-:W-:-:S04]  /*5050*/  FSETP.NEU.AND P1, PT, R5, -INF , PT ;  /* 0xff8000000500780b */ /* 0x000fc80003f2d000 */
[----:B------:R-:W-:Y:S02]  /*5060*/  FSEL R14, R5, RZ, P1 ;  /* 0x000000ff050e7208 */ /* 0x000fe40000800000 */
[----:B------:R-:W-:Y:S02]  /*5070*/  ISETP.NE.AND P1, PT, R13, RZ, PT ;  /* 0x000000ff0d00720c */ /* 0x000fe40003f25270 */
[----:B------:R-:W-:Y:S01]  /*5080*/  FMNMX R13, R73, R4, !PT ;  /* 0x00000004490d7209 */ /* 0x000fe20007800000 */
[C---:B------:R-:W-:Y:S01]  /*5090*/  FMUL R10, R14.reuse, UR31 ;  /* 0x0000001f0e0a7c20 */ /* 0x040fe20008400000 */
[----:B------:R-:W-:Y:S02]  /*50a0*/  FADD R14, -R14, R9 ;  /* 0x000000090e0e7221 */ /* 0x000fe40000000100 */
[----:B------:R-:W-:Y:S01]  /*50b0*/  FMNMX R4, R76, R13, !PT ;  /* 0x0000000d4c047209 */ /* 0x000fe20007800000 */
[--C-:B------:R-:W-:Y:S01]  /*50c0*/  FFMA R74, R74, UR31, -R10.reuse ;  /* 0x0000001f4a4a7c23 */ /* 0x100fe2000800080a */
[--C-:B------:R-:W-:Y:S01]  /*50d0*/  FFMA R75, R75, UR31, -R10.reuse ;  /* 0x0000001f4b4b7c23 */ /* 0x100fe2000800080a */
        /* <DEDUP_REMOVED lines=16> */
[----:B------:R-:W-:Y:S01]  /*51e0*/  @!P6 FMUL R74, R74, 0.5 ;  /* 0x3f0000004a4ae820 */ /* 0x000fe20000400000 */
[----:B------:R-:W-:Y:S01]  /*51f0*/  FMNMX R13, R85, R4, !PT ;  /* 0x00000004550d7209 */ /* 0x000fe20007800000 */
[--C-:B------:R-:W-:Y:S01]  /*5200*/  FFMA R21, R95, UR31, -R10.reuse ;  /* 0x0000001f5f157c23 */ /* 0x100fe2000800080a */
[----:B------:R-:W-:Y:S01]  /*5210*/  FSETP.GEU.AND P2, PT, R78, -126, PT ;  /* 0xc2fc00004e00780b */ /* 0x000fe20003f4e000 */
[----:B------:R-:W-:Y:S01]  /*5220*/  @!P3 FMUL R75, R75, 0.5 ;  /* 0x3f0000004b4bb820 */ /* 0x000fe20000400000 */
[----:B------:R-:W-:Y:S01]  /*5230*/  FMNMX R4, R88, R13, !PT ;  /* 0x0000000d58047209 */ /* 0x000fe20007800000 */
[----:B------:R-:W1:Y:S01]  /*5240*/  MUFU.EX2 R104, R74 ;  /* 0x0000004a00687308 */ /* 0x000e620000000800 */
[--C-:B------:R-:W-:Y:S01]  /*5250*/  FFMA R99, R99, UR31, -R10.reuse ;  /* 0x0000001f63637c23 */ /* 0x100fe2000800080a */
[----:B------:R-:W-:Y:S01]  /*5260*/  @!P5 FMUL R79, R79, 0.5 ;  /* 0x3f0000004f4fd820 */ /* 0x000fe20000400000 */
[----:B------:R-:W-:Y:S01]  /*5270*/  FMNMX R13, R89, R4, !PT ;  /* 0x00000004590d7209 */ /* 0x000fe20007800000 */
[--C-:B------:R-:W-:Y:S01]  /*5280*/  FFMA R23, R98, UR31, -R10.reuse ;  /* 0x0000001f62177c23 */ /* 0x100fe2000800080a */
[----:B------:R-:W-:Y:S01]  /*5290*/  FFMA R103, R103, UR31, -R10 ;  /* 0x0000001f67677c23 */ /* 0x000fe2000800080a */
[----:B------:R-:W-:Y:S01]  /*52a0*/  @!P4 FMUL R82, R82, 0.5 ;  /* 0x3f0000005252c820 */ /* 0x000fe20000400000 */
[----:B------:R-:W-:Y:S01]  /*52b0*/  FMNMX R4, R92, R13, !PT ;  /* 0x0000000d5c047209 */ /* 0x000fe20007800000 */
[----:B------:R-:W2:Y:S01]  /*52c0*/  MUFU.EX2 R105, R75 ;  /* 0x0000004b00697308 */ /* 0x000ea20000000800 */
[----:B------:R-:W-:Y:S01]  /*52d0*/  FMUL R14, R14, UR31 ;  /* 0x0000001f0e0e7c20 */ /* 0x000fe20008400000 */
[----:B------:R-:W-:Y:S01]  /*52e0*/  @!P2 FMUL R78, R78, 0.5 ;  /* 0x3f0000004e4ea820 */ /* 0x000fe20000400000 */
[----:B------:R-:W-:-:S04]  /*52f0*/  FMNMX R13, R93, R4, !PT ;  /* 0x000000045d0d7209 */ /* 0x000fc80007800000 */
[----:B------:R-:W-:Y:S01]  /*5300*/  FMNMX R4, R96, R13, !PT ;  /* 0x0000000d60047209 */ /* 0x000fe20007800000 */
[----:B------:R-:W3:Y:S01]  /*5310*/  MUFU.EX2 R83, R79 ;  /* 0x0000004f00537308 */ /* 0x000ee20000000800 */
[----:B-1----:R-:W-:Y:S01]  /*5320*/  @!P6 FMUL R104, R104, R104 ;  /* 0x000000686868e220 */ /* 0x002fe20000400000 */
[----:B------:R-:W-:Y:S02]  /*5330*/  FSETP.GEU.AND P6, PT, R12, -126, PT ;  /* 0xc2fc00000c00780b */ /* 0x000fe40003fce000 */
[----:B------:R-:W-:-:S04]  /*5340*/  FMNMX R13, R97, R4, !PT ;  /* 0x00000004610d7209 */ /* 0x000fc80007800000 */
[----:B------:R-:W-:Y:S01]  /*5350*/  FMNMX R4, R100, R13, !PT ;  /* 0x0000000d64047209 */ /* 0x000fe20007800000 */
[----:B--2---:R-:W-:Y:S01]  /*5360*/  @!P3 FMUL R105, R105, R105 ;  /* 0x000000696969b220 */ /* 0x004fe20000400000 */
[----:B------:R-:W1:Y:S01]  /*5370*/  MUFU.EX2 R107, R82 ;  /* 0x00000052006b7308 */ /* 0x000e620000000800 */
[----:B------:R-:W-:Y:S02]  /*5380*/  FSETP.GEU.AND P3, PT, R86, -126, PT ;  /* 0xc2fc00005600780b */ /* 0x000fe40003f6e000 */
[----:B------:R-:W-:Y:S02]  /*5390*/  FMNMX R4, R101, R4, !PT ;  /* 0x0000000465047209 */ /* 0x000fe40007800000 */
[----:B------:R-:W-:Y:S01]  /*53a0*/  @!P6 FMUL R12, R12, 0.5 ;  /* 0x3f0000000c0ce820 */ /* 0x000fe20000400000 */
[----:B---3--:R-:W-:Y:S02]  /*53b0*/  @!P5 FMUL R83, R83, R83 ;  /* 0x000000535353d220 */ /* 0x008fe40000400000 */
[----:B------:R-:W2:Y:S01]  /*53c0*/  SHFL.BFLY PT, R13, R4, 0x1, 0x1f ;  /* 0x0c201f00040d7f89 */ /* 0x000ea200000e0000 */
[----:B------:R-:W3:Y:S01]  /*53d0*/  MUFU.EX2 R106, R78 ;  /* 0x0000004e006a7308 */ /* 0x000ee20000000800 */
[----:B------:R-:W-:-:S04]  /*53e0*/  FSETP.GEU.AND P5, PT, R15, -126, PT ;  /* 0xc2fc00000f00780b */ /* 0x000fc80003fae000 */
[----:B------:R-:W-:-:S03]  /*53f0*/  @!P3 FMUL R86, R86, 0.5 ;  /* 0x3f0000005656b820 */ /* 0x000fc60000400000 */
[----:B------:R4:W5:Y:S01]  /*5400*/  MUFU.EX2 R90, R12 ;  /* 0x0000000c005a7308 */ /* 0x0009620000000800 */
[----:B-1----:R-:W-:Y:S01]  /*5410*/  @!P4 FMUL R107, R107, R107 ;  /* 0x0000006b6b6bc220 */ /* 0x002fe20000400000 */
[----:B------:R-:W-:-:S04]  /*5420*/  FSETP.GEU.AND P4, PT, R20, -126, PT ;  /* 0xc2fc00001400780b */ /* 0x000fc80003f8e000 */
[----:B------:R-:W-:Y:S02]  /*5430*/  @!P5 FMUL R15, R15, 0.5 ;  /* 0x3f0000000f0fd820 */ /* 0x000fe40000400000 */
[----:B------:R-:W1:Y:S01]  /*5440*/  MUFU.EX2 R91, R86 ;  /* 0x00000056005b7308 */ /* 0x000e620000000800 */
[----:B---3--:R-:W-:Y:S01]  /*5450*/  @!P2 FMUL R106, R106, R106 ;  /* 0x0000006a6a6aa220 */ /* 0x008fe20000400000 */
[----:B------:R-:W-:Y:S01]  /*5460*/  FSETP.GEU.AND P2, PT, R87, -126, PT ;  /* 0xc2fc00005700780b */ /* 0x000fe20003f4e000 */
[----:B----4-:R-:W-:Y:S01]  /*5470*/  FFMA R12, R94, UR31, -R10 ;  /* 0x0000001f5e0c7c23 */ /* 0x010fe2000800080a */
[----:B--2---:R-:W-:-:S04]  /*5480*/  FMNMX R4, R4, R13, !PT ;  /* 0x0000000d04047209 */ /* 0x004fc80007800000 */
[----:B------:R2:W3:Y:S01]  /*5490*/  MUFU.EX2 R109, R15 ;  /* 0x0000000f006d7308 */ /* 0x0004e20000000800 */
[----:B------:R-:W-:Y:S01]  /*54a0*/  @!P4 FMUL R20, R20, 0.5 ;  /* 0x3f0000001414c820 */ /* 0x000fe20000400000 */
[----:B-----5:R-:W-:Y:S01]  /*54b0*/  @!P6 FMUL R90, R90, R90 ;  /* 0x0000005a5a5ae220 */ /* 0x020fe20000400000 */
[----:B------:R-:W-:Y:S01]  /*54c0*/  FSETP.GEU.AND P6, PT, R12, -126, PT ;  /* 0xc2fc00000c00780b */ /* 0x000fe20003fce000 */
[----:B------:R-:W4:Y:S03]  /*54d0*/  SHFL.BFLY PT, R13, R4, 0x2, 0x1f ;  /* 0x0c401f00040d7f89 */ /* 0x000f2600000e0000 */
[----:B------:R-:W-:Y:S01]  /*54e0*/  @!P2 FMUL R87, R87, 0.5 ;  /* 0x3f0000005757a820 */ /* 0x000fe20000400000 */
[----:B------:R-:W5:Y:S01]  /*54f0*/  MUFU.EX2 R94, R20 ;  /* 0x00000014005e7308 */ /* 0x000f620000000800 */
[----:B-1----:R-:W-:Y:S01]  /*5500*/  @!P3 FMUL R91, R91, R91 ;  /* 0x0000005b5b5bb220 */ /* 0x002fe20000400000 */
[----:B------:R-:W-:Y:S01]  /*5510*/  FSETP.GEU.AND P3, PT, R21, -126, PT ;  /* 0xc2fc00001500780b */ /* 0x000fe20003f6e000 */
[----:B--2---:R-:W-:-:S05]  /*5520*/  FFMA R15, R102, UR31, -R10 ;  /* 0x0000001f660f7c23 */ /* 0x004fca000800080a */
[----:B------:R-:W1:Y:S01]  /*5530*/  MUFU.EX2 R108, R87 ;  /* 0x00000057006c7308 */ /* 0x000e620000000800 */
[----:B------:R-:W-:Y:S01]  /*5540*/  @!P6 FMUL R12, R12, 0.5 ;  /* 0x3f0000000c0ce820 */ /* 0x000fe20000400000 */
[----:B---3--:R-:W-:Y:S01]  /*5550*/  @!P5 FMUL R109, R109, R109 ;  /* 0x0000006d6d6dd220 */ /* 0x008fe20000400000 */
[----:B------:R-:W-:-:S04]  /*5560*/  FSETP.GEU.AND P5, PT, R99, -126, PT ;  /* 0xc2fc00006300780b */ /* 0x000fc80003fae000 */
[----:B------:R-:W-:Y:S01]  /*5570*/  @!P3 FMUL R21, R21, 0.5 ;  /* 0x3f0000001515b820 */ /* 0x000fe20000400000 */
[----:B------:R-:W2:Y:S01]  /*5580*/  MUFU.EX2 R95, R12 ;  /* 0x0000000c005f7308 */ /* 0x000ea20000000800 */
[----:B-----5:R-:W-:Y:S01]  /*5590*/  @!P4 FMUL R94, R94, R94 ;  /* 0x0000005e5e5ec220 */ /* 0x020fe20000400000 */
[----:B----4-:R-:W-:-:S06]  /*55a0*/  FMNMX R4, R4, R13, !PT ;  /* 0x0000000d04047209 */ /* 0x010fcc0007800000 */
[----:B------:R-:W3:Y:S01]  /*55b0*/  MUFU.EX2 R98, R21 ;  /* 0x0000001500627308 */ /* 0x000ee20000000800 */
[----:B------:R-:W-:Y:S01]  /*55c0*/  FSETP.NEU.AND P4, PT, R4, -INF , PT ;  /* 0xff8000000400780b */ /* 0x000fe20003f8d000 */
[----:B-1----:R-:W-:Y:S01]  /*55d0*/  @!P2 FMUL R108, R108, R108 ;  /* 0x0000006c6c6ca220 */ /* 0x002fe20000400000 */
[----:B------:R-:W-:Y:S01]  /*55e0*/  FSETP.GEU.AND P2, PT, R23, -126, PT ;  /* 0xc2fc00001700780b */ /* 0x000fe20003f4e000 */
[----:B------:R-:W-:Y:S01]  /*55f0*/  @!P5 FMUL R99, R99, 0.5 ;  /* 0x3f0000006363d820 */ /* 0x000fe20000400000 */
[----:B------:R-:W-:Y:S02]  /*5600*/  FSEL R13, R4, RZ, P4 ;  /* 0x000000ff040d7208 */ /* 0x000fe40002000000 */
[----:B------:R-:W-:Y:S01]  /*5610*/  FSETP.GEU.AND P4, PT, R15, -126, PT ;  /* 0xc2fc00000f00780b */ /* 0x000fe20003f8e000 */
[----:B--2---:R-:W-:Y:S02]  /*5620*/  @!P6 FMUL R95, R95, R95 ;  /* 0x0000005f5f5fe220 */ /* 0x004fe40000400000 */
[----:B------:R-:W-:Y:S01]  /*5630*/  FMUL R10, R13, UR31 ;  /* 0x0000001f0d0a7c20 */ /* 0x000fe20008400000 */
[----:B------:R-:W1:Y:S01]  /*5640*/  MUFU.EX2 R99, R99 ;  /* 0x0000006300637308 */ /* 0x000e620000000800 */
[----:B------:R-:W-:Y:S01]  /*5650*/  FSETP.GEU.AND P6, PT, R103, -126, PT ;  /* 0xc2fc00006700780b */ /* 0x000fe20003fce000 */
[----:B------:R-:W-:Y:S01]  /*5660*/  FADD R13, -R13, R8 ;  /* 0x000000080d0d7221 */ /* 0x000fe20000000100 */
[--C-:B------:R-:W-:Y:S01]  /*5670*/  FFMA R11, R11, UR31, -R10.reuse ;  /* 0x0000001f0b0b7c23 */ /* 0x100fe2000800080a */
[--C-:B------:R-:W-:Y:S01]  /*5680*/  FFMA R76, R76, UR31, -R10.reuse ;  /* 0x0000001f4c4c7c23 */ /* 0x100fe2000800080a */
[----:B------:R-:W-:Y:S01]  /*5690*/  @!P2 FMUL R23, R23, 0.5 ;  /* 0x3f0000001717a820 */ /* 0x000fe20000400000 */
[----:B---3--:R-:W-:Y:S01]  /*56a0*/  @!P3 FMUL R98, R98, R98 ;  /* 0x000000626262b220 */ /* 0x008fe20000400000 */
[--C-:B------:R-:W-:Y:S01]  /*56b0*/  FFMA R73, R73, UR31, -R10.reuse ;  /* 0x0000001f49497c23 */ /* 0x100fe2000800080a */
[----:B------:R-:W-:Y:S01]  /*56c0*/  FSETP.GEU.AND P3, PT, R11, -126, PT ;  /* 0xc2fc00000b00780b */ /* 0x000fe20003f6e000 */
[----:B------:R-:W2:Y:S01]  /*56d0*/  MUFU.EX2 R102, R23 ;  /* 0x0000001700667308 */ /* 0x000ea20000000800 */
[----:B------:R-:W-:Y:S01]  /*56e0*/  @!P4 FMUL R15, R15, 0.5 ;  /* 0x3f0000000f0fc820 */ /* 0x000fe20000400000 */
[--C-:B------:R-:W-:Y:S01]  /*56f0*/  FFMA R80, R80, UR31, -R10.reuse ;  /* 0x0000001f50507c23 */ /* 0x100fe2000800080a */
[--C-:B------:R-:W-:Y:S01]  /*5700*/  FFMA R81, R81, UR31, -R10.reuse ;  /* 0x0000001f51517c23 */ /* 0x100fe2000800080a */
[--C-:B------:R-:W-:Y:S01]  /*5710*/  FFMA R77, R77, UR31, -R10.reuse ;  /* 0x0000001f4d4d7c23 */ /* 0x100fe2000800080a */
[----:B------:R-:W-:Y:S01]  /*5720*/  @!P6 FMUL R103, R103, 0.5 ;  /* 0x3f0000006767e820 */ /* 0x000fe20000400000 */
[--C-:B------:R-:W-:Y:S01]  /*5730*/  FFMA R85, R85, UR31, -R10.reuse ;  /* 0x0000001f55557c23 */ /* 0x100fe2000800080a */
[--C-:B------:R-:W-:Y:S01]  /*5740*/  FFMA R84, R84, UR31, -R10.reuse ;  /* 0x0000001f54547c23 */ /* 0x100fe2000800080a */
[----:B-1----:R-:W-:Y:S01]  /*5750*/  @!P5 FMUL R99, R99, R99 ;  /* 0x000000636363d220 */ /* 0x002fe20000400000 */
[----:B------:R-:W-:Y:S01]  /*5760*/  FSETP.GEU.AND P5, PT, R76, -126, PT ;  /* 0xc2fc00004c00780b */ /* 0x000fe20003fae000 */
[----:B------:R-:W1:Y:S01]  /*5770*/  MUFU.EX2 R110, R15 ;  /* 0x0000000f006e7308 */ /* 0x000e620000000800 */
[--C-:B------:R-:W-:Y:S01]  /*5780*/  FFMA R88, R88, UR31, -R10.reuse ;  /* 0x0000001f58587c23 */ /* 0x100fe2000800080a */
[----:B------:R-:W-:Y:S01]  /*5790*/  @!P3 FMUL R11, R11, 0.5 ;  /* 0x3f0000000b0bb820 */ /* 0x000fe20000400000 */
[--C-:B------:R-:W-:Y:S01]  /*57a0*/  FFMA R89, R89, UR31, -R10.reuse ;  /* 0x0000001f59597c23 */ /* 0x100fe2000800080a */
[--C-:B------:R-:W-:Y:S01]  /*57b0*/  FFMA R92, R92, UR31, -R10.reuse ;  /* 0x0000001f5c5c7c23 */ /* 0x100fe2000800080a */
[--C-:B------:R-:W-:Y:S01]  /*57c0*/  FFMA R96, R96, UR31, -R10.reuse ;  /* 0x0000001f60607c23 */ /* 0x100fe2000800080a */
[--C-:B------:R-:W-:Y:S01]  /*57d0*/  FFMA R93, R93, UR31, -R10.reuse ;  /* 0x0000001f5d5d7c23 */ /* 0x100fe2000800080a */
[----:B--2---:R-:W-:Y:S01]  /*57e0*/  @!P2 FMUL R102, R102, R102 ;  /* 0x000000666666a220 */ /* 0x004fe20000400000 */
[----:B------:R-:W2:Y:S01]  /*57f0*/  MUFU.EX2 R103, R103 ;  /* 0x0000006700677308 */ /* 0x000ea20000000800 */
[----:B------:R-:W-:Y:S01]  /*5800*/  FSETP.GEU.AND P2, PT, R73, -126, PT ;  /* 0xc2fc00004900780b */ /* 0x000fe20003f4e000 */
[--C-:B------:R-:W-:Y:S01]  /*5810*/  FFMA R97, R97, UR31, -R10.reuse ;  /* 0x0000001f61617c23 */ /* 0x100fe2000800080a */
[--C-:B------:R-:W-:Y:S01]  /*5820*/  FFMA R100, R100, UR31, -R10.reuse ;  /* 0x0000001f64647c23 */ /* 0x100fe2000800080a */
[----:B------:R-:W-:Y:S01]  /*5830*/  @!P5 FMUL R76, R76, 0.5 ;  /* 0x3f0000004c4cd820 */ /* 0x000fe20000400000 */
[----:B------:R-:W-:Y:S01]  /*5840*/  FFMA R10, R101, UR31, -R10 ;  /* 0x0000001f650a7c23 */ /* 0x000fe2000800080a */
[----:B------:R-:W-:Y:S01]  /*5850*/  FMUL R13, R13, UR31 ;  /* 0x0000001f0d0d7c20 */ /* 0x000fe20008400000 */
[----:B------:R-:W-:Y:S01]  /*5860*/  FADD R8, R104, R109 ;  /* 0x0000006d68087221 */ /* 0x000fe20000000000 */
[----:B------:R-:W3:Y:S01]  /*5870*/  MUFU.EX2 R72, R11 ;  /* 0x0000000b00487308 */ /* 0x000ee20000000800 */
[----:B-1----:R-:W-:Y:S01]  /*5880*/  @!P4 FMUL R110, R110, R110 ;  /* 0x0000006e6e6ec220 */ /* 0x002fe20000400000 */
[----:B------:R-:W-:Y:S01]  /*5890*/  FSETP.GEU.AND P4, PT, R77, -126, PT ;  /* 0xc2fc00004d00780b */ /* 0x000fe20003f8e000 */
[----:B------:R-:W-:-:S02]  /*58a0*/  FADD R20, R106, R95 ;  /* 0x0000005f6a147221 */ /* 0x000fc40000000000 */
[----:B------:R-:W-:Y:S01]  /*58b0*/  FADD R75, R91, R110 ;  /* 0x0000006e5b4b7221 */ /* 0x000fe20000000000 */
[----:B------:R-:W-:Y:S02]  /*58c0*/  @!P2 FMUL R73, R73, 0.5 ;  /* 0x3f0000004949a820 */ /* 0x000fe40000400000 */
[----:B------:R-:W1:Y:S01]  /*58d0*/  MUFU.EX2 R74, R76 ;  /* 0x0000004c004a7308 */ /* 0x000e620000000800 */
[----:B--2---:R-:W-:Y:S01]  /*58e0*/  @!P6 FMUL R103, R103, R103 ;  /* 0x000000676767e220 */ /* 0x004fe20000400000 */
[----:B------:R-:W-:-:S05]  /*58f0*/  FSETP.GEU.AND P6, PT, R80, -126, PT ;  /* 0xc2fc00005000780b */ /* 0x000fca0003fce000 */
[----:B------:R-:W-:Y:S01]  /*5900*/  @!P4 FMUL R77, R77, 0.5 ;  /* 0x3f0000004d4dc820 */ /* 0x000fe20000400000 */
[----:B------:R2:W4:Y:S01]  /*5910*/  MUFU.EX2 R15, R73 ;  /* 0x00000049000f7308 */ /* 0x0005220000000800 */
[----:B---3--:R-:W-:Y:S01]  /*5920*/  @!P3 FMUL R72, R72, R72 ;  /* 0x000000484848b220 */ /* 0x008fe20000400000 */
[----:B------:R-:W-:-:S05]  /*5930*/  FSETP.GEU.AND P3, PT, R81, -126, PT ;  /* 0xc2fc00005100780b */ /* 0x000fca0003f6e000 */
[----:B------:R-:W-:Y:S01]  /*5940*/  @!P6 FMUL R80, R80, 0.5 ;  /* 0x3f0000005050e820 */ /* 0x000fe20000400000 */
[----:B------:R3:W5:Y:S01]  /*5950*/  MUFU.EX2 R11, R77 ;  /* 0x0000004d000b7308 */ /* 0x0007620000000800 */
[----:B-1----:R-:W-:Y:S01]  /*5960*/  @!P5 FMUL R74, R74, R74 ;  /* 0x0000004a4a4ad220 */ /* 0x002fe20000400000 */
[----:B------:R-:W-:Y:S01]  /*5970*/  FSETP.GEU.AND P5, PT, R85, -126, PT ;  /* 0xc2fc00005500780b */ /* 0x000fe20003fae000 */
[----:B--2---:R-:W-:-:S04]  /*5980*/  FADD R73, R107, R102 ;  /* 0x000000666b497221 */ /* 0x004fc80000000000 */
[----:B------:R-:W-:Y:S01]  /*5990*/  @!P3 FMUL R81, R81, 0.5 ;  /* 0x3f0000005151b820 */ /* 0x000fe20000400000 */
[----:B------:R-:W1:Y:S01]  /*59a0*/  MUFU.EX2 R80, R80 ;  /* 0x0000005000507308 */ /* 0x000e620000000800 */
[----:B----4-:R-:W-:Y:S01]  /*59b0*/  @!P2 FMUL R15, R15, R15 ;  /* 0x0000000f0f0fa220 */ /* 0x010fe20000400000 */
[----:B------:R-:W-:Y:S01]  /*59c0*/  FSETP.GEU.AND P2, PT, R84, -126, PT ;  /* 0xc2fc00005400780b */ /* 0x000fe20003f4e000 */
[----:B------:R-:W-:Y:S01]  /*59d0*/  FADD R76, R8, R73 ;  /* 0x00000049084c7221 */ /* 0x000fe20000000000 */
[----:B------:R-:W-:Y:S01]  /*59e0*/  FADD R8, R105, R94 ;  /* 0x0000005e69087221 */ /* 0x000fe20000000000 */
[----:B------:R-:W-:Y:S01]  /*59f0*/  FADD R73, R90, R99 ;  /* 0x000000635a497221 */ /* 0x000fe20000000000 */
[----:B---3--:R-:W-:Y:S01]  /*5a00*/  FADD R77, R108, R103 ;  /* 0x000000676c4d7221 */ /* 0x008fe20000000000 */
[----:B------:R-:W-:Y:S01]  /*5a10*/  @!P5 FMUL R85, R85, 0.5 ;  /* 0x3f0000005555d820 */ /* 0x000fe20000400000 */
[----:B------:R-:W2:Y:S01]  /*5a20*/  MUFU.EX2 R81, R81 ;  /* 0x0000005100517308 */ /* 0x000ea20000000800 */
[----:B-----5:R-:W-:Y:S01]  /*5a30*/  @!P4 FMUL R11, R11, R11 ;  /* 0x0000000b0b0bc220 */ /* 0x020fe20000400000 */
[----:B------:R-:W-:-:S05]  /*5a40*/  FSETP.GEU.AND P4, PT, R88, -126, PT ;  /* 0xc2fc00005800780b */ /* 0x000fca0003f8e000 */
[----:B------:R-:W-:Y:S01]  /*5a50*/  @!P2 FMUL R84, R84, 0.5 ;  /* 0x3f0000005454a820 */ /* 0x000fe20000400000 */
[----:B------:R-:W3:Y:S01]  /*5a60*/  MUFU.EX2 R85, R85 ;  /* 0x0000005500557308 */ /* 0x000ee20000000800 */
[----:B-1----:R-:W-:Y:S01]  /*5a70*/  @!P6 FMUL R80, R80, R80 ;  /* 0x000000505050e220 */ /* 0x002fe20000400000 */
[----:B------:R-:W-:-:S05]  /*5a80*/  FSETP.GEU.AND P6, PT, R89, -126, PT ;  /* 0xc2fc00005900780b */ /* 0x000fca0003fce000 */
[----:B------:R-:W-:Y:S01]  /*5a90*/  @!P4 FMUL R88, R88, 0.5 ;  /* 0x3f0000005858c820 */ /* 0x000fe20000400000 */
        /* <DEDUP_REMOVED lines=11> */
[----:B--2---:R-:W-:-:S04]  /*5b50*/  FADD R88, R8, R73 ;  /* 0x0000004908587221 */ /* 0x004fc80000000000 */
[----:B------:R-:W-:Y:S01]  /*5b60*/  @!P5 FMUL R96, R96, 0.5 ;  /* 0x3f0000006060d820 */ /* 0x000fe20000400000 */
[----:B------:R-:W1:Y:S01]  /*5b70*/  MUFU.EX2 R23, R92 ;  /* 0x0000005c00177308 */ /* 0x000e620000000800 */
[----:B----4-:R-:W-:Y:S01]  /*5b80*/  @!P4 FMUL R21, R21, R21 ;  /* 0x000000151515c220 */ /* 0x010fe20000400000 */
[----:B------:R-:W-:-:S03]  /*5b90*/  FSETP.GEU.AND P4, PT, R97, -126, PT ;  /* 0xc2fc00006100780b */ /* 0x000fc60003f8e000 */
[----:B------:R-:W-:Y:S01]  /*5ba0*/  FADD R8, R72, R21 ;  /* 0x0000001548087221 */ /* 0x000fe20000000000 */
[----:B------:R-:W-:Y:S01]  /*5bb0*/  F2FP.BF16.F32.PACK_AB R72, R15, R72 ;  /* 0x000000480f48723e */ /* 0x000fe200000010ff */
[----:B------:R-:W-:Y:S01]  /*5bc0*/  @!P2 FMUL R93, R93, 0.5 ;  /* 0x3f0000005d5da820 */ /* 0x000fe20000400000 */
[----:B------:R-:W2:Y:S01]  /*5bd0*/  MUFU.EX2 R87, R96 ;  /* 0x0000006000577308 */ /* 0x000ea20000000800 */
[----:B---3--:R-:W-:Y:S01]  /*5be0*/  @!P6 FMUL R12, R12, R12 ;  /* 0x0000000c0c0ce220 */ /* 0x008fe20000400000 */
[----:B------:R-:W-:-:S05]  /*5bf0*/  FSETP.GEU.AND P6, PT, R100, -126, PT ;  /* 0xc2fc00006400780b */ /* 0x000fca0003fce000 */
[----:B------:R-:W-:Y:S01]  /*5c00*/  @!P4 FMUL R97, R97, 0.5 ;  /* 0x3f0000006161c820 */ /* 0x000fe20000400000 */
[----:B------:R3:W4:Y:S01]  /*5c10*/  MUFU.EX2 R82, R93 ;  /* 0x0000005d00527308 */ /* 0x0007220000000800 */
[----:B-1----:R-:W-:Y:S01]  /*5c20*/  @!P3 FMUL R23, R23, R23 ;  /* 0x000000171717b220 */ /* 0x002fe20000400000 */
[----:B------:R-:W-:-:S05]  /*5c30*/  FSETP.GEU.AND P3, PT, R10, -126, PT ;  /* 0xc2fc00000a00780b */ /* 0x000fca0003f6e000 */
[----:B------:R-:W-:Y:S01]  /*5c40*/  @!P6 FMUL R100, R100, 0.5 ;  /* 0x3f0000006464e820 */ /* 0x000fe20000400000 */
[----:B------:R-:W1:Y:S01]  /*5c50*/  MUFU.EX2 R84, R97 ;  /* 0x0000006100547308 */ /* 0x000e620000000800 */
[----:B--2---:R-:W-:Y:S01]  /*5c60*/  @!P5 FMUL R87, R87, R87 ;  /* 0x000000575757d220 */ /* 0x004fe20000400000 */
[----:B------:R-:W-:Y:S01]  /*5c70*/  FSETP.GEU.AND P5, PT, R13, -126, PT ;  /* 0xc2fc00000d00780b */ /* 0x000fe20003fae000 */
[----:B---3--:R-:W-:Y:S02]  /*5c80*/  FADD R93, R20, R75 ;  /* 0x0000004b145d7221 */ /* 0x008fe40000000000 */
[----:B------:R-:W-:Y:S02]  /*5c90*/  FADD R73, R80, R87 ;  /* 0x0000005750497221 */ /* 0x000fe40000000000 */
[----:B------:R-:W-:Y:S01]  /*5ca0*/  @!P3 FMUL R10, R10, 0.5 ;  /* 0x3f0000000a0ab820 */ /* 0x000fe20000400000 */
[----:B------:R-:W2:Y:S01]  /*5cb0*/  MUFU.EX2 R9, R100 ;  /* 0x0000006400097308 */ /* 0x000ea20000000800 */
[----:B----4-:R-:W-:Y:S01]  /*5cc0*/  @!P2 FMUL R82, R82, R82 ;  /* 0x000000525252a220 */ /* 0x010fe20000400000 */
[----:B------:R-:W-:Y:S01]  /*5cd0*/  FSETP.GEU.AND P2, PT, R14, -126, PT ;  /* 0xc2fc00000e00780b */ /* 0x000fe20003f4e000 */
[----:B------:R-:W-:Y:S01]  /*5ce0*/  FADD R8, R8, R73 ;  /* 0x0000004908087221 */ /* 0x000fe20000000000 */
[----:B------:R-:W-:Y:S01]  /*5cf0*/  FADD R76, R76, R93 ;  /* 0x0000005d4c4c7221 */ /* 0x000fe20000000000 */
[----:B------:R-:W-:Y:S01]  /*5d00*/  FADD R20, R11, R82 ;  /* 0x000000520b147221 */ /* 0x000fe20000000000 */
[----:B------:R-:W-:Y:S01]  /*5d10*/  F2FP.BF16.F32.PACK_AB R73, R105, R104 ;  /* 0x000000686949723e */ /* 0x000fe200000010ff */
[----:B------:R-:W-:Y:S01]  /*5d20*/  @!P5 FMUL R13, R13, 0.5 ;  /* 0x3f0000000d0dd820 */ /* 0x000fe20000400000 */
[----:B------:R3:W4:Y:S01]  /*5d30*/  MUFU.EX2 R86, R10 ;  /* 0x0000000a00567308 */ /* 0x0007220000000800 */
[----:B-1----:R-:W-:Y:S01]  /*5d40*/  @!P4 FMUL R84, R84, R84 ;  /* 0x000000545454c220 */ /* 0x002fe20000400000 */
[----:B------:R-:W-:-:S03]  /*5d50*/  F2FP.BF16.F32.PACK_AB R82, R82, R23 ;  /* 0x000000175252723e */ /* 0x000fc600000010ff */
[----:B------:R-:W-:Y:S01]  /*5d60*/  FADD R75, R81, R84 ;  /* 0x00000054514b7221 */ /* 0x000fe20000000000 */
[----:B------:R-:W-:Y:S01]  /*5d70*/  F2FP.BF16.F32.PACK_AB R84, R84, R87 ;  /* 0x000000575454723e */ /* 0x000fe200000010ff */
[----:B------:R-:W-:Y:S01]  /*5d80*/  @!P2 FMUL R14, R14, 0.5 ;  /* 0x3f0000000e0ea820 */ /* 0x000fe20000400000 */
[----:B------:R-:W1:Y:S01]  /*5d90*/  MUFU.EX2 R13, R13 ;  /* 0x0000000d000d7308 */ /* 0x000e620000000800 */
[----:B---3--:R-:W-:Y:S01]  /*5da0*/  FADD R10, R83, R98 ;  /* 0x00000062530a7221 */ /* 0x008fe20000000000 */
[----:B--2---:R-:W-:-:S03]  /*5db0*/  @!P6 FMUL R9, R9, R9 ;  /* 0x000000090909e220 */ /* 0x004fc60000400000 */
[----:B------:R-:W-:Y:S01]  /*5dc0*/  FADD R97, R10, R77 ;  /* 0x0000004d0a617221 */ /* 0x000fe20000000000 */
[----:B------:R-:W-:Y:S01]  /*5dd0*/  FADD R10, R15, R12 ;  /* 0x0000000c0f0a7221 */ /* 0x000fe20000000000 */
[----:B------:R-:W-:Y:S01]  /*5de0*/  FADD R77, R78, R9 ;  /* 0x000000094e4d7221 */ /* 0x000fe20000000000 */
[----:B------:R2:W3:Y:S01]  /*5df0*/  MUFU.EX2 R89, R14 ;  /* 0x0000000e00597308 */ /* 0x0004e20000000800 */
[----:B----4-:R-:W-:Y:S01]  /*5e00*/  @!P3 FMUL R86, R86, R86 ;  /* 0x000000565656b220 */ /* 0x010fe20000400000 */
[----:B------:R-:W-:Y:S01]  /*5e10*/  FADD R10, R10, R75 ;  /* 0x0000004b0a0a7221 */ /* 0x000fe20000000000 */
[----:B------:R-:W-:Y:S01]  /*5e20*/  FADD R97, R88, R97 ;  /* 0x0000006158617221 */ /* 0x000fe20000000000 */
[----:B------:R-:W-:Y:S01]  /*5e30*/  F2FP.BF16.F32.PACK_AB R75, R83, R106 ;  /* 0x0000006a534b723e */ /* 0x000fe200000010ff */
[C---:B------:R-:W-:Y:S01]  /*5e40*/  FADD R79, R85.reuse, R86 ;  /* 0x00000056554f7221 */ /* 0x040fe20000000000 */
[----:B------:R-:W-:Y:S01]  /*5e50*/  F2FP.BF16.F32.PACK_AB R78, R85, R78 ;  /* 0x0000004e554e723e */ /* 0x000fe200000010ff */
[----:B------:R-:W-:Y:S01]  /*5e60*/  FADD R76, R76, R97 ;  /* 0x000000614c4c7221 */ /* 0x000fe20000000000 */
[----:B------:R-:W-:Y:S01]  /*5e70*/  F2FP.BF16.F32.PACK_AB R83, R98, R95 ;  /* 0x0000005f6253723e */ /* 0x000fe200000010ff */
[----:B--2---:R-:W-:Y:S01]  /*5e80*/  FADD R14, R74, R23 ;  /* 0x000000174a0e7221 */ /* 0x004fe20000000000 */
[----:B------:R-:W-:Y:S01]  /*5e90*/  FADD R79, R20, R79 ;  /* 0x0000004f144f7221 */ /* 0x000fe20000000000 */
[----:B-1----:R-:W-:Y:S01]  /*5ea0*/  @!P5 FMUL R13, R13, R13 ;  /* 0x0000000d0d0dd220 */ /* 0x002fe20000400000 */
[----:B------:R-:W-:Y:S01]  /*5eb0*/  F2FP.BF16.F32.PACK_AB R74, R11, R74 ;  /* 0x0000004a0b4a723e */ /* 0x000fe200000010ff */
[----:B------:R-:W-:Y:S01]  /*5ec0*/  FADD R77, R14, R77 ;  /* 0x0000004d0e4d7221 */ /* 0x000fe20000000000 */
[----:B------:R-:W-:Y:S01]  /*5ed0*/  FADD R79, R10, R79 ;  /* 0x0000004f0a4f7221 */ /* 0x000fe20000000000 */
[-C--:B------:R-:W-:Y:S01]  /*5ee0*/  FMUL R24, R24, R13.reuse ;  /* 0x0000000d18187220 */ /* 0x080fe20000400000 */
[----:B------:R-:W-:Y:S01]  /*5ef0*/  FMUL R25, R25, R13 ;  /* 0x0000000d19197220 */ /* 0x000fe20000400000 */
[----:B------:R-:W-:Y:S01]  /*5f00*/  FADD R8, R8, R77 ;  /* 0x0000004d08087221 */ /* 0x000fe20000000000 */
[----:B---3--:R-:W-:Y:S01]  /*5f10*/  @!P2 FMUL R89, R89, R89 ;  /* 0x000000595959a220 */ /* 0x008fe20000400000 */
[----:B------:R-:W-:Y:S01]  /*5f20*/  F2FP.BF16.F32.PACK_AB R77, R90, R107 ;  /* 0x0000006b5a4d723e */ /* 0x000fe200000010ff */
[----:B------:R-:W-:Y:S01]  /*5f30*/  FMUL R28, R28, R13 ;  /* 0x0000000d1c1c7220 */ /* 0x000fe20000400000 */
[----:B------:R-:W-:Y:S01]  /*5f40*/  FADD R8, R8, R79 ;  /* 0x0000004f08087221 */ /* 0x000fe20000000000 */
[----:B------:R-:W-:Y:S01]  /*5f50*/  FFMA R6, R89, R6, R76 ;  /* 0x0000000659067223 */ /* 0x000fe2000000004c */
[----:B------:R-:W-:Y:S01]  /*5f60*/  F2FP.BF16.F32.PACK_AB R76, R81, R80 ;  /* 0x00000050514c723e */ /* 0x000fe200000010ff */
        /* <DEDUP_REMOVED lines=52> */
[----:B------:R-:W-:Y:S01]  /*62b0*/  F2FP.BF16.F32.PACK_AB R86, R86, R9 ;  /* 0x000000095656723e */ /* 0x000fe200000010ff */
[----:B-12---:R-:W-:Y:S06]  /*62c0*/  @!P0 BRA `(.L_x_41) ;  /* 0x0000000000048947 */ /* 0x006fec0003800000 */
[----:B------:R-:W-:Y:S01]  /*62d0*/  BPT.TRAP 0x1 ;  /* 0x000000040000795c */ /* 0x000fe20000300000 */
.L_x_41:
[----:B------:R-:W-:Y:S05]  /*62e0*/  @P2 BRA `(.L_x_42) ;  /* 0x0000000000082947 */ /* 0x000fea0003800000 */
[----:B------:R-:W1:Y:S02]  /*62f0*/  SYNCS.PHASECHK.TRANS64.TRYWAIT P2, [UR6+0x19400], R8 ;  /* 0x01940008ff0075a7 */ /* 0x000e640008040146 */
[----:B-1----:R-:W-:Y:S05]  /*6300*/  @!P2 BRA `(.L_x_43) ;  /* 0x0000003c0000a947 */ /* 0x002fea0003800000 */
.L_x_42:
        /* <DEDUP_REMOVED lines=24> */
.L_x_44:
[----:B------:R-:W-:-:S04]  /*6490*/  ULEA UR6, UR30, UR38, 0x3 ;  /* 0x000000261e067291 */ /* 0x000fc8000f8e183f */
[----:B------:R-:W-:-:S04]  /*64a0*/  UIADD3 UR6, UR6, 0x19428, URZ ;  /* 0x0001942806067890 */ /* 0x000fc8000fffe03f */
[----:B------:R-:W-:-:S09]  /*64b0*/  UPRMT UR6, URZ, 0x654, UR6 ;  /* 0x000006543f067896 */ /* 0x000fd20008000006 */
[----:B------:R-:W-:Y:S01]  /*64c0*/  SYNCS.ARRIVE.TRANS64.RED.A1T0 RZ, [UR6], RZ ;  /* 0x000000ffffff79a7 */ /* 0x000fe20008100406 */
[----:B------:R-:W-:Y:S05]  /*64d0*/  @P1 BRA `(.L_x_45) ;  /* 0x0000000000041947 */ /* 0x000fea0003800000 */
[----:B------:R-:W-:Y:S01]  /*64e0*/  BPT.TRAP 0x1 ;  /* 0x000000040000795c */ /* 0x000fe20000300000 */
.L_x_45:
[----:B------:R-:W-:-:S04]  /*64f0*/  UIADD3 UR30, UR30, 0x1, URZ ;  /* 0x000000011e1e7890 */ /* 0x000fc8000fffe03f */
[----:B------:R-:W-:-:S04]  /*6500*/  UISETP.NE.AND UP0, UPT, UR30, 0x5, UPT ;  /* 0x000000051e00788c */ /* 0x000fc8000bf05270 */
[----:B------:R-:W-:Y:S01]  /*6510*/  USEL UR30, UR30, URZ, UP0 ;  /* 0x0000003f1e1e7287 */ /* 0x000fe20008000000 */
[----:B------:R-:W-:Y:S11]  /*6520*/  @!P0 BRA `(.L_x_46) ;  /* 0x0000000000048947 */ /* 0x000ff60003800000 */
[----:B------:R-:W-:Y:S01]  /*6530*/  BPT.TRAP 0x1 ;  /* 0x000000040000795c */ /* 0x000fe20000300000 */
.L_x_46:
[----:B------:R-:W-:-:S04]  /*6540*/  ULEA UR6, UR30, UR38, 0x3 ;  /* 0x000000261e067291 */ /* 0x000fc8000f8e183f */
[----:B------:R-:W-:-:S04]  /*6550*/  UIADD3 UR6, UR6, 0x19428, URZ ;  /* 0x0001942806067890 */ /* 0x000fc8000fffe03f */
[----:B------:R-:W-:-:S09]  /*6560*/  UPRMT UR6, URZ, 0x654, UR6 ;  /* 0x000006543f067896 */ /* 0x000fd20008000006 */
[----:B------:R-:W-:Y:S01]  /*6570*/  SYNCS.ARRIVE.TRANS64.RED.A1T0 RZ, [UR6], RZ ;  /* 0x000000ffffff79a7 */ /* 0x000fe20008100406 */
[----:B------:R-:W-:Y:S05]  /*6580*/  @P1 BRA `(.L_x_47) ;  /* 0x0000000000041947 */ /* 0x000fea0003800000 */
[----:B------:R-:W-:Y:S01]  /*6590*/  BPT.TRAP 0x1 ;  /* 0x000000040000795c */ /* 0x000fe20000300000 */
.L_x_47:
[----:B------:R-:W-:Y:S01]  /*65a0*/  UIADD3 UR10, UR10, 0x1, URZ ;  /* 0x000000010a0a7890 */ /* 0x000fe2000fffe03f */
[C---:B------:R-:W-:Y:S01]  /*65b0*/  ISETP.GT.AND P2, PT, R7.reuse, 0x1, PT ;  /* 0x000000010700780c */ /* 0x040fe20003f44270 */
[----:B------:R-:W-:Y:S01]  /*65c0*/  UIADD3 UR30, UR30, 0x1, URZ ;  /* 0x000000011e1e7890 */ /* 0x000fe2000fffe03f */
[----:B------:R-:W-:Y:S01]  /*65d0*/  VIADD R7, R7, 0xffffffff ;  /* 0xffffffff07077836 */ /* 0x000fe20000000000 */
[----:B------:R-:W-:Y:S01]  /*65e0*/  UISETP.NE.AND UP1, UPT, UR10, 0x5, UPT ;  /* 0x000000050a00788c */ /* 0x000fe2000bf25270 */
[----:B------:R-:W-:Y:S01]  /*65f0*/  IADD3 R3, R3, 0x40, RZ ;  /* 0x0000004003037810 */ /* 0x000fe20007ffe0ff */
[----:B------:R-:W-:Y:S01]  /*6600*/  UISETP.NE.AND UP0, UPT, UR30, 0x5, UPT ;  /* 0x000000051e00788c */ /* 0x000fe2000bf05270 */
[----:B-1----:R-:W-:Y:S01]  /*6610*/  IMAD.MOV.U32 R8, RZ, RZ, R4 ;  /* 0x000000ffff087224 */ /* 0x002fe200078e0004 */
[----:B------:R-:W-:Y:S01]  /*6620*/  USEL UR6, URZ, 0x1, UP1 ;  /* 0x000000013f067887 */ /* 0x000fe20008800000 */
[----:B------:R-:W-:Y:S01]  /*6630*/  MOV R9, R5 ;  /* 0x0000000500097202 */ /* 0x000fe20000000f00 */
[----:B------:R-:W-:-:S02]  /*6640*/  USEL UR30, UR30, URZ, UP0 ;  /* 0x0000003f1e1e7287 */ /* 0x000fc40008000000 */
[----:B------:R-:W-:Y:S02]  /*6650*/  USEL UR37, UR10, URZ, UP1 ;  /* 0x0000003f0a257287 */ /* 0x000fe40008800000 */
[----:B------:R-:W-:Y:S01]  /*6660*/  LOP3.LUT R18, R18, UR6, RZ, 0x3c, !PT ;  /* 0x0000000612127c12 */ /* 0x000fe2000f8e3cff */
[----:B------:R-:W-:Y:S09]  /*6670*/  @P2 BRA `(.L_x_48) ;  /* 0xffffffe000702947 */ /* 0x000ff2000383ffff */
.L_x_37:
[----:B------:R-:W-:-:S04]  /*6680*/  ULOP3.LUT UR4, UR51, 0x1, URZ, 0xfc, !UPT ;  /* 0x0000000133047892 */ /* 0x000fc8000f8efc3f */
[----:B------:R-:W-:-:S06]  /*6690*/  UISETP.NE.AND UP0, UPT, UR4, 0x3, UPT ;  /* 0x000000030400788c */ /* 0x000fcc000bf05270 */
[----:B------:R-:W-:-:S13]  /*66a0*/  PLOP3.LUT P2, PT, PT, PT, UP0, 0x80, 0x0 ;  /* 0x000000000000781c */ /* 0x000fda0003f4f008 */
[----:B------:R-:W-:Y:S05]  /*66b0*/  @!P2 BRA `(.L_x_49) ;  /* 0x000000000004a947 */ /* 0x000fea0003800000 */
[----:B------:R-:W-:Y:S01]  /*66c0*/  BPT.TRAP 0x1 ;  /* 0x000000040000795c */ /* 0x000fe20000300000 */
.L_x_49:
[----:B------:R-:W-:Y:S02]  /*66d0*/  UISETP.GT.U32.AND UP0, UPT, UR51, 0x1, UPT ;  /* 0x000000013300788c */ /* 0x000fe4000bf04070 */
[----:B------:R-:W-:-:S04]  /*66e0*/  ULEA UR4, UR48, UR38, 0x3 ;  /* 0x0000002630047291 */ /* 0x000fc8000f8e183f */
[----:B------:R-:W-:Y:S01]  /*66f0*/  UIADD3 UR4, UR4, 0x19460, URZ ;  /* 0x0001946004047890 */ /* 0x000fe2000fffe03f */
[----:B------:R-:W-:-:S03]  /*6700*/  PLOP3.LUT P2, PT, PT, PT, UP0, 0x80, 0x0 ;  /* 0x000000000000781c */ /* 0x000fc60003f4f008 */
[----:B------:R-:W-:-:S09]  /*6710*/  UPRMT UR4, URZ, 0x654, UR4 ;  /* 0x000006543f047896 */ /* 0x000fd20008000004 */
[----:B------:R-:W-:Y:S01]  /*6720*/  SYNCS.ARRIVE.TRANS64.RED.A1T0 RZ, [UR4], RZ ;  /* 0x000000ffffff79a7 */ /* 0x000fe20008100404 */
[----:B------:R-:W-:Y:S05]  /*6730*/  @P2 BRA `(.L_x_50) ;  /* 0x0000000000042947 */ /* 0x000fea0003800000 */
[----:B------:R-:W-:Y:S01]  /*6740*/  BPT.TRAP 0x1 ;  /* 0x000000040000795c */ /* 0x000fe20000300000 */
.L_x_50:
[----:B------:R-:W-:Y:S05]  /*6750*/  @!P0 BRA `(.L_x_51) ;  /* 0x0000000000048947 */ /* 0x000fea0003800000 */
[----:B------:R-:W-:Y:S01]  /*6760*/  BPT.TRAP 0x1 ;  /* 0x000000040000795c */ /* 0x000fe20000300000 */
.L_x_51:
[----:B------:R-:W-:-:S04]  /*6770*/  ULEA UR30, UR30, UR38, 0x3 ;  /* 0x000000261e1e7291 */ /* 0x000fc8000f8e183f */
[----:B------:R-:W-:-:S04]  /*6780*/  UIADD3 UR30, UR30, 0x19428, URZ ;  /* 0x000194281e1e7890 */ /* 0x000fc8000fffe03f */
[----:B------:R-:W-:-:S09]  /*6790*/  UPRMT UR30, URZ, 0x654, UR30 ;  /* 0x000006543f1e7896 */ /* 0x000fd2000800001e */
[----:B------:R-:W-:Y:S01]  /*67a0*/  SYNCS.ARRIVE.TRANS64.RED.A1T0 RZ, [UR30], RZ ;  /* 0x000000ffffff79a7 */ /* 0x000fe2000810041e */
[----:B------:R-:W-:Y:S05]  /*67b0*/  @P1 BRA `(.L_x_52) ;  /* 0x0000000000041947 */ /* 0x000fea0003800000 */
[----:B------:R-:W-:Y:S01]  /*67c0*/  BPT.TRAP 0x1 ;  /* 0x000000040000795c */ /* 0x000fe20000300000 */
.L_x_52:
[----:B------:R-:W1:Y:S01]  /*67d0*/  SHFL.BFLY PT, R3, R0, 0x1, 0x1f ;  /* 0x0c201f0000037f89 */ /* 0x000e6200000e0000 */
[----:B------:R-:W-:Y:S01]  /*67e0*/  BSSY B0, `(.L_x_53) ;  /* 0x0000023000007945 */ /* 0x000fe20003800000 */
[----:B------:R-:W-:Y:S01]  /*67f0*/  IMAD.MOV.U32 R9, RZ, RZ, 0x7f800000 ;  /* 0x7f800000ff097424 */ /* 0x000fe200078e00ff */
[----:B------:R-:W-:Y:S01]  /*6800*/  MOV R10, 0x3f800000 ;  /* 0x3f800000000a7802 */ /* 0x000fe20000000f00 */
[----:B------:R-:W2:Y:S01]  /*6810*/  SHFL.BFLY PT, R7, R6, 0x1, 0x1f ;  /* 0x0c201f0006077f89 */ /* 0x000ea200000e0000 */
[----:B------:R-:W-:Y:S01]  /*6820*/  MOV R11, 0x7f800000 ;  /* 0x7f800000000b7802 */ /* 0x000fe20000000f00 */
[----:B-1----:R-:W-:Y:S01]  /*6830*/  FADD R3, R3, R0 ;  /* 0x0000000003037221 */ /* 0x002fe20000000000 */
[----:B--2---:R-:W-:-:S04]  /*6840*/  FADD R15, R7, R6 ;  /* 0x00000006070f7221 */ /* 0x004fc80000000000 */
[----:B------:R-:W1:Y:S01]  /*6850*/  SHFL.BFLY PT, R8, R3, 0x2, 0x1f ;  /* 0x0c401f0003087f89 */ /* 0x000e6200000e0000 */
[----:B------:R-:W-:-:S03]  /*6860*/  IMAD.MOV.U32 R7, RZ, RZ, 0x3f800000 ;  /* 0x3f800000ff077424 */ /* 0x000fc600078e00ff */
[----:B------:R-:W2:Y:S01]  /*6870*/  SHFL.BFLY PT, R20, R15, 0x2, 0x1f ;  /* 0x0c401f000f147f89 */ /* 0x000ea200000e0000 */
[C---:B-1----:R-:W-:Y:S01]  /*6880*/  FSETP.NE.AND P0, PT, R3.reuse, -R8, PT ;  /* 0x800000080300720b */ /* 0x042fe20003f05000 */
[----:B------:R-:W-:Y:S01]  /*6890*/  FADD R3, R3, R8 ;  /* 0x0000000803037221 */ /* 0x000fe20000000000 */
[----:B--2---:R-:W-:-:S11]  /*68a0*/  FADD R8, R15, R20 ;  /* 0x000000140f087221 */ /* 0x004fd60000000000 */
[----:B------:R-:W-:Y:S05]  /*68b0*/  @!P0 BRA `(.L_x_54) ;  /* 0x0000000000548947 */ /* 0x000fea0003800000 */
[----:B------:R-:W-:Y:S01]  /*68c0*/  VIADD R0, R3, 0x1800000 ;  /* 0x0180000003007836 */ /* 0x000fe20000000000 */
[----:B------:R-:W-:Y:S04]  /*68d0*/  BSSY B1, `(.L_x_55) ;  /* 0x000000c000017945 */ /* 0x000fe80003800000 */
[----:B------:R-:W-:-:S04]  /*68e0*/  LOP3.LUT R0, R0, 0x7f800000, RZ, 0xc0, !PT ;  /* 0x7f80000000007812 */ /* 0x000fc800078ec0ff */
[----:B------:R-:W-:-:S13]  /*68f0*/  ISETP.GT.U32.AND P0, PT, R0, 0x1ffffff, PT ;  /* 0x01ffffff0000780c */ /* 0x000fda0003f04070 */
[----:B------:R-:W-:Y:S05]  /*6900*/  @P0 BRA `(.L_x_56) ;  /* 0x0000000000100947 */ /* 0x000fea0003800000 */
[----:B------:R-:W-:-:S07]  /*6910*/  MOV R14, 0x6930 ;  /* 0x00006930000e7802 */ /* 0x000fce0000000f00 */
[----:B------:R-:W-:Y:S05]  /*6920*/  CALL.REL.NOINC `($__internal_0_$__cuda_sm20_rcp_rn_f32_slowpath) ;  /* 0x0000003800887944 */ /* 0x000fea0003c00000 */
[----:B------:R-:W-:Y:S01]  /*6930*/  MOV R7, R0 ;  /* 0x0000000000077202 */ /* 0x000fe20000000f00 */
[----:B------:R-:W-:Y:S06]  /*6940*/  BRA `(.L_x_57) ;  /* 0x0000000000107947 */ /* 0x000fec0003800000 */
.L_x_56:
[----:B------:R-:W1:Y:S02]  /*6950*/  MUFU.RCP R0, R3 ;  /* 0x0000000300007308 */ /* 0x000e640000001000 */
[----:B-1----:R-:W-:-:S04]  /*6960*/  FFMA R6, R3, R0, -1 ;  /* 0xbf80000003067423 */ /* 0x002fc80000000000 */
[----:B------:R-:W-:-:S04]  /*6970*/  FADD.FTZ R7, -R6, -RZ ;  /* 0x800000ff06077221 */ /* 0x000fc80000010100 */
[----:B------:R-:W-:-:S07]  /*6980*/  FFMA R7, R0, R7, R0 ;  /* 0x0000000700077223 */ /* 0x000fce0000000000 */
.L_x_57:
[----:B------:R-:W-:Y:S05]  /*6990*/  BSYNC B1 ;  /* 0x0000000000017941 */ /* 0x000fea0003800000 */
.L_x_55:
[----:B------:R-:W-:Y:S01]  /*69a0*/  FSETP.GEU.AND P0, PT, |R3|, 1.175494350822287508e-38, PT ;  /* 0x008000000300780b */ /* 0x000fe20003f0e200 */
[----:B------:R-:W-:-:S12]  /*69b0*/  ULDC UR4, c[0x0][0x600] ;  /* 0x0001800000047ab9 */ /* 0x000fd80000000800 */
[----:B------:R-:W-:-:S04]  /*69c0*/  @!P0 FMUL R3, R3, 16777216 ;  /* 0x4b80000003038820 */ /* 0x000fc80000400000 */
[----:B------:R-:W1:Y:S02]  /*69d0*/  MUFU.LG2 R0, R3 ;  /* 0x0000000300007308 */ /* 0x000e640000000c00 */
[----:B-1----:R-:W-:-:S04]  /*69e0*/  @!P0 FADD R0, R0, -24 ;  /* 0xc1c0000000008421 */ /* 0x002fc80000000000 */
[----:B------:R-:W-:-:S04]  /*69f0*/  FMUL R11, R0, 0.69314718246459960938 ;  /* 0x3f317218000b7820 */ /* 0x000fc80000400000 */
[----:B------:R-:W-:-:S07]  /*6a00*/  FFMA R11, R4, UR4, R11 ;  /* 0x00000004040b7c23 */ /* 0x000fce000800000b */
.L_x_54:
[----:B------:R-:W-:Y:S05]  /*6a10*/  BSYNC B0 ;  /* 0x0000000000007941 */ /* 0x000fea0003800000 */
.L_x_53:
[----:B------:R-:W-:Y:S01]  /*6a20*/  FSETP.NE.AND P0, PT, R15, -R20, PT ;  /* 0x800000140f00720b */ /* 0x000fe20003f05000 */
[----:B------:R-:W-:Y:S01]  /*6a30*/  ULDC UR4, c[0x0][0x608] ;  /* 0x0001820000047ab9 */ /* 0x000fe20000000800 */
[----:B------:R-:W-:Y:S01]  /*6a40*/  BSSY B0, `(.L_x_58) ;  /* 0x0000031000007945 */ /* 0x000fe20003800000 */
[----:B------:R-:W-:-:S04]  /*6a50*/  FMUL R7, R7, UR4 ;  /* 0x0000000407077c20 */ /* 0x000fc80008400000 */
        /* <DEDUP_REMOVED lines=24> */
[----:B------:R-:W-:Y:S06]  /*6be0*/  @!P0 BRA `(.L_x_59) ;  /* 0x0000000000588947 */ /* 0x000fec0003800000 */
[----:B------:R-:W-:Y:S01]  /*6bf0*/  VIADD R0, R8, 0x1800000 ;  /* 0x0180000008007836 */ /* 0x000fe20000000000 */
[----:B------:R-:W-:Y:S04]  /*6c00*/  BSSY B1, `(.L_x_60) ;  /* 0x000000d000017945 */ /* 0x000fe80003800000 */
[----:B------:R-:W-:-:S04]  /*6c10*/  LOP3.LUT R0, R0, 0x7f800000, RZ, 0xc0, !PT ;  /* 0x7f80000000007812 */ /* 0x000fc800078ec0ff */
[----:B------:R-:W-:-:S13]  /*6c20*/  ISETP.GT.U32.AND P0, PT, R0, 0x1ffffff, PT ;  /* 0x01ffffff0000780c */ /* 0x000fda0003f04070 */
[----:B------:R-:W-:Y:S05]  /*6c30*/  @P0 BRA `(.L_x_61) ;  /* 0x0000000000140947 */ /* 0x000fea0003800000 */
[----:B------:R-:W-:Y:S02]  /*6c40*/  MOV R3, R8 ;  /* 0x0000000800037202 */ /* 0x000fe40000000f00 */
[----:B------:R-:W-:-:S07]  /*6c50*/  MOV R14, 0x6c70 ;  /* 0x00006c70000e7802 */ /* 0x000fce0000000f00 */
[----:B------:R-:W-:Y:S05]  /*6c60*/  CALL.REL.NOINC `($__internal_0_$__cuda_sm20_rcp_rn_f32_slowpath) ;  /* 0x0000003400b87944 */ /* 0x000fea0003c00000 */
[----:B------:R-:W-:Y:S01]  /*6c70*/  IMAD.MOV.U32 R10, RZ, RZ, R0 ;  /* 0x000000ffff0a7224 */ /* 0x000fe200078e0000 */
[----:B------:R-:W-:Y:S06]  /*6c80*/  BRA `(.L_x_62) ;  /* 0x0000000000107947 */ /* 0x000fec0003800000 */
.L_x_61:
[----:B------:R-:W1:Y:S02]  /*6c90*/  MUFU.RCP R3, R8 ;  /* 0x0000000800037308 */ /* 0x000e640000001000 */
[----:B-1----:R-:W-:-:S04]  /*6ca0*/  FFMA R0, R8, R3, -1 ;  /* 0xbf80000008007423 */ /* 0x002fc80000000003 */
[----:B------:R-:W-:-:S04]  /*6cb0*/  FADD.FTZ R0, -R0, -RZ ;  /* 0x800000ff00007221 */ /* 0x000fc80000010100 */
[----:B------:R-:W-:-:S07]  /*6cc0*/  FFMA R10, R3, R0, R3 ;  /* 0x00000000030a7223 */ /* 0x000fce0000000003 */
.L_x_62:
[----:B------:R-:W-:Y:S05]  /*6cd0*/  BSYNC B1 ;  /* 0x0000000000017941 */ /* 0x000fea0003800000 */
.L_x_60:
[----:B------:R-:W-:Y:S01]  /*6ce0*/  FSETP.GEU.AND P0, PT, |R8|, 1.175494350822287508e-38, PT ;  /* 0x008000000800780b */ /* 0x000fe20003f0e200 */
[----:B------:R-:W-:-:S12]  /*6cf0*/  ULDC UR4, c[0x0][0x600] ;  /* 0x0001800000047ab9 */ /* 0x000fd80000000800 */
[----:B------:R-:W-:-:S04]  /*6d00*/  @!P0 FMUL R8, R8, 16777216 ;  /* 0x4b80000008088820 */ /* 0x000fc80000400000 */
[----:B------:R-:W1:Y:S02]  /*6d10*/  MUFU.LG2 R0, R8 ;  /* 0x0000000800007308 */ /* 0x000e640000000c00 */
[----:B-1----:R-:W-:-:S04]  /*6d20*/  @!P0 FADD R0, R0, -24 ;  /* 0xc1c0000000008421 */ /* 0x002fc80000000000 */
[----:B------:R-:W-:-:S04]  /*6d30*/  FMUL R0, R0, 0.69314718246459960938 ;  /* 0x3f31721800007820 */ /* 0x000fc80000400000 */
[----:B------:R-:W-:-:S07]  /*6d40*/  FFMA R9, R5, UR4, R0 ;  /* 0x0000000405097c23 */ /* 0x000fce0008000000 */
.L_x_59:
[----:B------:R-:W-:Y:S05]  /*6d50*/  BSYNC B0 ;  /* 0x0000000000007941 */ /* 0x000fea0003800000 */
.L_x_58:
[----:B------:R-:W-:Y:S01]  /*6d60*/  SHF.L.U32 R0, R22, 0x1f, RZ ;  /* 0x0000001f16007819 */ /* 0x000fe200000006ff */
[----:B------:R-:W-:Y:S01]  /*6d70*/  UISETP.NE.AND UP0, UPT, UR53, 0x1, UPT ;  /* 0x000000013500788c */ /* 0x000fe2000bf05270 */
[----:B------:R-:W-:Y:S01]  /*6d80*/  LOP3.LUT P0, RZ, R2, 0x3, RZ, 0xc0, !PT ;  /* 0x0000000302ff7812 */ /* 0x000fe2000780c0ff */
[----:B------:R-:W-:Y:S01]  /*6d90*/  UISETP.NE.AND UP1, UPT, UR53, 0x2, UPT ;  /* 0x000000023500788c */ /* 0x000fe2000bf25270 */
[----:B------:R-:W1:Y:S01]  /*6da0*/  SYNCS.PHASECHK.TRANS64.TRYWAIT P1, [UR28+0x8], R0 ;  /* 0x00000800ff0075a7 */ /* 0x000e62000802015c */
[----:B------:R-:W-:Y:S01]  /*6db0*/  ULDC UR4, c[0x0][0x608] ;  /* 0x0001820000047ab9 */ /* 0x000fe20000000800 */
[----:B------:R-:W-:Y:S01]  /*6dc0*/  USHF.L.U32 UR42, UR42, 0x6, URZ ;  /* 0x000000062a2a7899 */ /* 0x000fe2000800063f */
[----:B------:R-:W-:-:S05]  /*6dd0*/  FMUL R10, R10, UR4 ;  /* 0x000000040a0a7c20 */ /* 0x000fca0008400000 */
[----:B------:R-:W-:Y:S02]  /*6de0*/  @!UP0 ULOP3.LUT UP2, URZ, UR48, 0x2, URZ, 0xc0, !UPT ;  /* 0x00000002303f8892 */ /* 0x000fe4000f84c03f */
[----:B------:R-:W-:Y:S02]  /*6df0*/  @!UP0 ULOP3.LUT UR48, UR48, 0x1, URZ, 0xc0, !UPT ;  /* 0x0000000130308892 */ /* 0x000fe4000f8ec03f */
[----:B------:R-:W-:Y:S02]  /*6e00*/  @!UP0 USEL UR5, URZ, 0x1, UP2 ;  /* 0x000000013f058887 */ /* 0x000fe40009000000 */
[----:B------:R-:W-:Y:S02]  /*6e10*/  @!UP1 UIADD3 UR6, UR48, 0x1, URZ ;  /* 0x0000000130069890 */ /* 0x000fe4000fffe03f */
[----:B------:R-:W-:Y:S02]  /*6e20*/  @!UP0 ULOP3.LUT UR36, UR36, UR5, URZ, 0x3c, !UPT ;  /* 0x0000000524248292 */ /* 0x000fe4000f8e3c3f */
[----:B------:R-:W-:-:S02]  /*6e30*/  @!UP1 UISETP.GT.U32.AND UP2, UPT, UR6, 0x1, UPT ;  /* 0x000000010600988c */ /* 0x000fc4000bf44070 */
[----:B------:R-:W-:Y:S02]  /*6e40*/  @!UP1 ULOP3.LUT UR48, UR48, 0x1, URZ, 0xc, !UPT ;  /* 0x0000000130309892 */ /* 0x000fe4000f8e0c3f */
[----:B------:R-:W-:-:S04]  /*6e50*/  @!UP1 USEL UR5, URZ, 0x1, !UP2 ;  /* 0x000000013f059887 */ /* 0x000fc8000d000000 */
[----:B------:R-:W-:Y:S01]  /*6e60*/  @!UP1 ULOP3.LUT UR36, UR36, UR5, URZ, 0x3c, !UPT ;  /* 0x0000000524249292 */ /* 0x000fe2000f8e3c3f */
[----:B-1----:R-:W-:Y:S11]  /*6e70*/  @!P1 BRA `(.L_x_63) ;  /* 0x00000030003c9947 */ /* 0x002ff60003800000 */
.L_x_129:
[----:B------:R-:W-:Y:S04]  /*6e80*/  BSSY B0, `(.L_x_64) ;  /* 0x000001a000007945 */ /* 0x000fe80003800000 */
[----:B------:R-:W-:Y:S05]  /*6e90*/  @P0 BRA `(.L_x_65) ;  /* 0x0000000000600947 */ /* 0x000fea0003800000 */
[----:B------:R-:W2:Y:S01]  /*6ea0*/  LDC R4, c[0x0][0xa10] ;  /* 0x00028400ff047b82 */ /* 0x000ea20000000800 */
[----:B-1----:R-:W-:Y:S01]  /*6eb0*/  LOP3.LUT R0, R2, 0x60, RZ, 0xc0, !PT ;  /* 0x0000006002007812 */ /* 0x002fe200078ec0ff */
[----:B------:R-:W-:Y:S01]  /*6ec0*/  ULDC UR4, c[0x0][0x288] ;  /* 0x0000a20000047ab9 */ /* 0x000fe20000000800 */
[----:B------:R-:W-:Y:S02]  /*6ed0*/  SHF.R.U32.HI R3, RZ, 0x2, R2 ;  /* 0x00000002ff037819 */ /* 0x000fe40000011602 */
[----:B------:R-:W-:Y:S02]  /*6ee0*/  SHF.R.U32.HI R0, RZ, 0x5, R0 ;  /* 0x00000005ff007819 */ /* 0x000fe40000011600 */
[----:B------:R-:W-:Y:S01]  /*6ef0*/  IADD3 R5, RZ, -UR47, RZ ;  /* 0x8000002fff057c10 */ /* 0x000fe2000fffe0ff */
[----:B------:R-:W1:Y:S01]  /*6f00*/  LDC.64 R6, c[0x0][0x688] ;  /* 0x0001a200ff067b82 */ /* 0x000e620000000a00 */
[----:B------:R-:W-:Y:S01]  /*6f10*/  LOP3.LUT R3, R3, 0x7, RZ, 0xc0, !PT ;  /* 0x0000000703037812 */ /* 0x000fe200078ec0ff */
[----:B------:R-:W-:-:S05]  /*6f20*/  IMAD.SHL.U32 R0, R0, 0x10, RZ ;  /* 0x0000001000007824 */ /* 0x000fca00078e00ff */
[----:B------:R-:W-:Y:S01]  /*6f30*/  LOP3.LUT R3, R0, 0xfffffff0, R3, 0xe2, !PT ;  /* 0xfffffff000037812 */ /* 0x000fe200078ee203 */
[----:B--2---:R-:W-:-:S04]  /*6f40*/  IMAD R5, R4, R5, UR46 ;  /* 0x0000002e04057e24 */ /* 0x004fc8000f8e0205 */
[----:B-1----:R-:W-:Y:S01]  /*6f50*/  IMAD R0, R5, R6, UR42 ;  /* 0x0000002a05007e24 */ /* 0x002fe2000f8e0206 */
[----:B------:R-:W-:-:S03]  /*6f60*/  IADD3 R5, R3, UR42, RZ ;  /* 0x0000002a03057c10 */ /* 0x000fc6000fffe0ff */
[----:B------:R-:W-:Y:S01]  /*6f70*/  IMAD R0, R7, UR44, R0 ;  /* 0x0000002c07007c24 */ /* 0x000fe2000f8e0200 */
[C---:B------:R-:W-:Y:S01]  /*6f80*/  ISETP.GE.U32.AND P0, PT, R5.reuse, UR4, PT ;  /* 0x0000000405007c0c */ /* 0x040fe2000bf06070 */
[----:B------:R-:W-:-:S03]  /*6f90*/  VIADD R4, R5, 0x8 ;  /* 0x0000000805047836 */ /* 0x000fc60000000000 */
[----:B------:R-:W-:Y:S02]  /*6fa0*/  IADD3 R3, P2, R3, R0, RZ ;  /* 0x0000000003037210 */ /* 0x000fe40007f5e0ff */
[----:B------:R-:W-:Y:S01]  /*6fb0*/  ISETP.GE.U32.AND P1, PT, R4, UR4, PT ;  /* 0x0000000404007c0c */ /* 0x000fe2000bf26070 */
[----:B------:R-:W-:Y:S01]  /*6fc0*/  ULDC.64 UR4, c[0x0][0x680] ;  /* 0x0001a00000047ab9 */ /* 0x000fe20000000a00 */
[----:B------:R-:W-:Y:S02]  /*6fd0*/  LEA.HI.X.SX32 R0, R0, RZ, 0x1, P2 ;  /* 0x000000ff00007211 */ /* 0x000fe400010f0eff */
[----:B------:R-:W-:-:S04]  /*6fe0*/  LEA R4, P2, R3, UR4, 0x2 ;  /* 0x0000000403047c11 */ /* 0x000fc8000f8410ff */
[----:B------:R-:W-:-:S05]  /*6ff0*/  LEA.HI.X R5, R3, UR5, R0, 0x2, P2 ;  /* 0x0000000503057c11 */ /* 0x000fca00090f1400 */
[----:B------:R2:W-:Y:S04]  /*7000*/  @!P0 STG.E desc[UR56][R4.64], R11 ;  /* 0x0000000b04008986 */ /* 0x0005e8000c101938 */
[----:B------:R2:W-:Y:S02]  /*7010*/  @!P1 STG.E desc[UR56][R4.64+0x20], R9 ;  /* 0x0000200904009986 */ /* 0x0005e4000c101938 */
.L_x_65:
[----:B------:R-:W-:Y:S05]  /*7020*/  BSYNC B0 ;  /* 0x0000000000007941 */ /* 0x000fea0003800000 */
.L_x_64:
[----:B------:R-:W-:Y:S01]  /*7030*/  ULDC.64 UR4, c[0x0][0x730] ;  /* 0x0001cc0000047ab9 */ /* 0x000fe20000000a00 */
[-C--:B------:R-:W-:Y:S01]  /*7040*/  FMUL R26, R26, R10.reuse ;  /* 0x0000000a1a1a7220 */ /* 0x080fe20000400000 */
[----:B------:R-:W-:Y:S01]  /*7050*/  ISETP.NE.U32.AND P0, PT, RZ, UR4, PT ;  /* 0x00000004ff007c0c */ /* 0x000fe2000bf05070 */
[-C--:B------:R-:W-:Y:S01]  /*7060*/  FMUL R27, R27, R10.reuse ;  /* 0x0000000a1b1b7220 */ /* 0x080fe20000400000 */
[-C--:B------:R-:W-:Y:S01]  /*7070*/  FMUL R30, R30, R10.reuse ;  /* 0x0000000a1e1e7220 */ /* 0x080fe20000400000 */
[-C--:B------:R-:W-:Y:S01]  /*7080*/  FMUL R31, R31, R10.reuse ;  /* 0x0000000a1f1f7220 */ /* 0x080fe20000400000 */
[----:B------:R-:W-:Y:S01]  /*7090*/  ISETP.NE.AND.EX P0, PT, RZ, UR5, PT, P0 ;  /* 0x00000005ff007c0c */ /* 0x000fe2000bf05300 */
        /* <DEDUP_REMOVED lines=20> */
[----:B------:R-:W-:Y:S06]  /*71e0*/  @P0 BRA `(.L_x_66) ;  /* 0x0000000000240947 */ /* 0x000fec0003800000 */
[----:B------:R-:W-:Y:S02]  /*71f0*/  ULDC.64 UR4, c[0x0][0x728] ;  /* 0x0001ca0000047ab9 */ /* 0x000fe40000000a00 */
[----:B------:R-:W-:-:S04]  /*7200*/  ISETP.NE.U32.AND P0, PT, RZ, UR4, PT ;  /* 0x00000004ff007c0c */ /* 0x000fc8000bf05070 */
[----:B------:R-:W-:-:S13]  /*7210*/  ISETP.NE.AND.EX P0, PT, RZ, UR5, PT, P0 ;  /* 0x00000005ff007c0c */ /* 0x000fda000bf05300 */
[----:B------:R-:W-:Y:S05]  /*7220*/  @!P0 BRA `(.L_x_67) ;  /* 0x00000000000c8947 */ /* 0x000fea0003800000 */
[----:B--2---:R-:W2:Y:S02]  /*7230*/  LDC.64 R4, c[0x0][0x728] ;  /* 0x0001ca00ff047b82 */ /* 0x004ea40000000a00 */
[----:B--2---:R3:W5:Y:S01]  /*7240*/  LDG.E R19, desc[UR56][R4.64] ;  /* 0x0000003804137981 */ /* 0x004762000c1e1900 */
[----:B------:R-:W-:Y:S05]  /*7250*/  BRA `(.L_x_66) ;  /* 0x0000000000087947 */ /* 0x000fea0003800000 */
.L_x_67:
[----:B------:R-:W-:Y:S02]  /*7260*/  ULDC UR4, c[0x0][0x720] ;  /* 0x0001c80000047ab9 */ /* 0x000fe40000000800 */
[----:B------:R-:W-:-:S07]  /*7270*/  MOV R19, UR4 ;  /* 0x0000000400137c02 */ /* 0x000fce0008000f00 */
.L_x_66:
[----:B-1----:R-:W-:-:S04]  /*7280*/  MOV R0, RZ ;  /* 0x000000ff00007202 */ /* 0x002fc80000000f00 */
[----:B------:R-:W-:-:S13]  /*7290*/  LOP3.LUT P0, RZ, R0, 0x1bf, RZ, 0xc0, !PT ;  /* 0x000001bf00ff7812 */ /* 0x000fda000780c0ff */
[----:B------:R-:W-:Y:S05]  /*72a0*/  @!P0 BRA `(.L_x_68) ;  /* 0x0000000000408947 */ /* 0x000fea0003800000 */
[----:B------:R-:W-:Y:S01]  /*72b0*/  MOV R0, 0x0 ;  /* 0x0000000000007802 */ /* 0x000fe20000000f00 */
[----:B------:R-:W-:Y:S01]  /*72c0*/  ULDC.64 UR4, c[0x4][0x70] ;  /* 0x01001c0000047ab9 */ /* 0x000fe20000000a00 */
[----:B------:R-:W-:Y:S01]  /*72d0*/  ULDC.64 UR6, c[0x4][0x8] ;  /* 0x0100020000067ab9 */ /* 0x000fe20000000a00 */
[----:B--23--:R-:W-:Y:S01]  /*72e0*/  IMAD.U32 R4, RZ, RZ, UR4 ;  /* 0x00000004ff047e24 */ /* 0x00cfe2000f8e00ff */
[----:B------:R1:W2:Y:S01]  /*72f0*/  LDC.64 R14, c[0x4][R0] ;  /* 0x01000000000e7b82 */ /* 0x0002a20000000a00 */
[----:B------:R-:W-:Y:S01]  /*7300*/  MOV R5, UR5 ;  /* 0x0000000500057c02 */ /* 0x000fe20008000f00 */
[----:B------:R-:W-:Y:S01]  /*7310*/  ULDC.64 UR4, c[0x4][0x78] ;  /* 0x01001e0000047ab9 */ /* 0x000fe20000000a00 */
[----:B------:R-:W-:Y:S01]  /*7320*/  IMAD.U32 R10, RZ, RZ, UR6 ;  /* 0x00000006ff0a7e24 */ /* 0x000fe2000f8e00ff */
[----:B------:R-:W-:Y:S01]  /*7330*/  MOV R7, UR5 ;  /* 0x0000000500077c02 */ /* 0x000fe20008000f00 */
[----:B------:R-:W-:Y:S01]  /*7340*/  IMAD.U32 R6, RZ, RZ, UR4 ;  /* 0x00000004ff067e24 */ /* 0x000fe2000f8e00ff */
[----:B------:R-:W-:Y:S01]  /*7350*/  MOV R11, UR7 ;  /* 0x00000007000b7c02 */ /* 0x000fe20008000f00 */
[----:B------:R-:W-:Y:S01]  /*7360*/  IMAD.MOV.U32 R8, RZ, RZ, 0x70 ;  /* 0x00000070ff087424 */ /* 0x000fe200078e00ff */
[----:B------:R-:W-:Y:S01]  /*7370*/  MOV R12, 0x1 ;  /* 0x00000001000c7802 */ /* 0x000fe20000000f00 */
[----:B-1----:R-:W-:-:S07]  /*7380*/  IMAD.MOV.U32 R13, RZ, RZ, RZ ;  /* 0x000000ffff0d7224 */ /* 0x002fce00078e00ff */
[----:B------:R-:W-:-:S07]  /*7390*/  LEPC R20, `(.L_x_68) ;  /* 0x000000001014794e */ /* 0x000fce0000000000 */
[----:B--2--5:R-:W-:Y:S05]  /*73a0*/  CALL.ABS.NOINC R14 ;  /* 0x000000000e007343 */ /* 0x024fea0003c00000 */
.L_x_68:
[----:B------:R-:W-:Y:S01]  /*73b0*/  MOV R23, UR38 ;  /* 0x0000002600177c02 */ /* 0x000fe20008000f00 */
[----:B------:R-:W-:-:S04]  /*73c0*/  IMAD.U32 R0, RZ, RZ, UR53 ;  /* 0x00000035ff007e24 */ /* 0x000fc8000f8e00ff */
[----:B------:R-:W-:-:S05]  /*73d0*/  IMAD R23, R0, 0x2200, R23 ;  /* 0x0000220000177824 */ /* 0x000fca00078e0217 */
[----:B------:R-:W-:-:S04]  /*73e0*/  IADD3 R24, R23, 0x12e00, RZ ;  /* 0x00012e0017187810 */ /* 0x000fc80007ffe0ff */
        /* <DEDUP_REMOVED lines=18> */
.L_x_69:
[C---:B------:R-:W-:Y:S01]  /*7510*/  SHF.L.U32 R0, R2.reuse, 0x4, RZ ;  /* 0x0000000402007819 */ /* 0x040fe200000006ff */
[----:B------:R-:W-:Y:S01]  /*7520*/  IMAD.SHL.U32 R3, R2, 0x20, RZ ;  /* 0x0000002002037824 */ /* 0x000fe200078e00ff */
[----:B------:R-:W-:Y:S01]  /*7530*/  ULDC.64 UR4, c[0x0][0x730] ;  /* 0x0001cc0000047ab9 */ /* 0x000fe20000000a00 */
[----:B--23--:R-:W-:Y:S02]  /*7540*/  SHF.R.U32.HI R5, RZ, 0x1, R2 ;  /* 0x00000001ff057819 */ /* 0x00cfe40000011602 */
[----:B------:R-:W-:Y:S02]  /*7550*/  LOP3.LUT R0, R0, 0x600, RZ, 0xc0, !PT ;  /* 0x0000060000007812 */ /* 0x000fe400078ec0ff */
[----:B------:R-:W-:Y:S02]  /*7560*/  LOP3.LUT R4, R3, 0xc0, RZ, 0xc0, !PT ;  /* 0x000000c003047812 */ /* 0x000fe400078ec0ff */
[--C-:B------:R-:W-:Y:S02]  /*7570*/  LOP3.LUT R0, R0, 0x20, R3.reuse, 0xf8, !PT ;  /* 0x0000002000007812 */ /* 0x100fe400078ef803 */
[----:B------:R-:W-:Y:S01]  /*7580*/  ISETP.NE.U32.AND P0, PT, RZ, UR4, PT ;  /* 0x00000004ff007c0c */ /* 0x000fe2000bf05070 */
[----:B------:R-:W-:Y:S01]  /*7590*/  ULDC UR4, c[0x0][0x720] ;  /* 0x0001c80000047ab9 */ /* 0x000fe20000000800 */
[----:B------:R-:W-:-:S02]  /*75a0*/  LOP3.LUT R3, R0, 0x100, R3, 0xf8, !PT ;  /* 0x0000010000037812 */ /* 0x000fc400078ef803 */
[----:B------:R-:W-:Y:S02]  /*75b0*/  LOP3.LUT R0, R2, 0x7f, RZ, 0xc0, !PT ;  /* 0x0000007f02007812 */ /* 0x000fe400078ec0ff */
[----:B------:R-:W-:Y:S02]  /*75c0*/  LOP3.LUT R4, R4, 0x8, R5, 0xf8, !PT ;  /* 0x0000000804047812 */ /* 0x000fe400078ef805 */
[----:B------:R-:W-:Y:S01]  /*75d0*/  SHF.L.U32 R5, R2, 0x2, RZ ;  /* 0x0000000202057819 */ /* 0x000fe200000006ff */
[----:B------:R-:W-:Y:S01]  /*75e0*/  VIADD R0, R0, 0x1f ;  /* 0x0000001f00007836 */ /* 0x000fe20000000000 */
[----:B------:R-:W-:Y:S02]  /*75f0*/  ISETP.NE.AND.EX P0, PT, RZ, UR5, PT, P0 ;  /* 0x00000005ff007c0c */ /* 0x000fe4000bf05300 */
[----:B------:R-:W-:Y:S02]  /*7600*/  LOP3.LUT R4, R4, 0x18, R5, 0x78, !PT ;  /* 0x0000001804047812 */ /* 0x000fe400078e7805 */
[----:B-----5:R-:W-:-:S02]  /*7610*/  FSEL R74, R19, UR4, !P0 ;  /* 0x00000004134a7c08 */ /* 0x020fc4000c000000 */
[----:B------:R-:W-:Y:S02]  /*7620*/  ISETP.GT.U32.AND P1, PT, R0, 0x3e, PT ;  /* 0x0000003e0000780c */ /* 0x000fe40003f24070 */
[----:B------:R-:W-:Y:S01]  /*7630*/  LOP3.LUT R25, R3, R4, RZ, 0xfc, !PT ;  /* 0x0000000403197212 */ /* 0x000fe200078efcff */
        /* <DEDUP_REMOVED lines=18> */
[----:B------:R-:W-:Y:S01]  /*7760*/  LOP3.LUT P0, RZ, R2, 0x4, RZ, 0xc0, !PT ;  /* 0x0000000402ff7812 */ /* 0x000fe2000780c0ff */
[-C--:B------:R-:W-:Y:S01]  /*7770*/  FMUL R27, R40, R74.reuse ;  /* 0x0000004a281b7220 */ /* 0x080fe20000400000 */
[----:B------:R-:W-:Y:S01]  /*7780*/  MOV R3, 0x20 ;  /* 0x0000002000037802 */ /* 0x000fe20000000f00 */
[----:B------:R-:W-:Y:S01]  /*7790*/  FMUL R28, R43, R74 ;  /* 0x0000004a2b1c7220 */ /* 0x000fe20000400000 */
[----:B------:R-:W-:Y:S01]  /*77a0*/  F2FP.BF16.F32.PACK_AB R6, R7, R6 ;  /* 0x000000060706723e */ /* 0x000fe200000010ff */
        /* <DEDUP_REMOVED lines=17> */
[----:B------:R-:W-:-:S02]  /*78c0*/  IMAD R24, R25, 0x2, R24 ;  /* 0x0000000219187824 */ /* 0x000fc400078e0218 */
        /* <DEDUP_REMOVED lines=18> */
[----:B------:R-:W-:Y:S02]  /*79f0*/  SEL R3, R3, 0xffffffe0, !P0 ;  /* 0xffffffe003037807 */ /* 0x000fe40004000000 */
[----:B------:R-:W-:Y:S01]  /*7a00*/  LEA R25, R25, R23, 0x1 ;  /* 0x0000001719197211 */ /* 0x000fe200078e08ff */
[----:B------:R-:W-:Y:S06]  /*7a10*/  @P1 BRA `(.L_x_70) ;  /* 0x0000000000041947 */ /* 0x000fec0003800000 */
[----:B------:R-:W-:-:S04]  /*7a20*/  DEPBAR.LE SB0, 0x1 ;  /* 0x000080400000791a */ /* 0x000fc80000000000 */
.L_x_70:
[----:B------:R-:W-:Y:S05]  /*7a30*/  WARPSYNC.ALL ;  /* 0x0000000000007948 */ /* 0x000fea0003800000 */
[----:B------:R-:W-:Y:S01]  /*7a40*/  BAR.SYNC.DEFER_BLOCKING 0x1, 0x80 ;  /* 0x0042000000007b1d */ /* 0x000fe20000010000 */
[----:B------:R-:W-:Y:S01]  /*7a50*/  IMAD.IADD R0, R24, 0x1, R3 ;  /* 0x0000000118007824 */ /* 0x000fe200078e0203 */
[----:B------:R-:W-:Y:S02]  /*7a60*/  F2FP.BF16.F32.PACK_AB R13, R28, R29 ;  /* 0x0000001d1c0d723e */ /* 0x000fe400000010ff */
[----:B------:R-:W-:Y:S02]  /*7a70*/  F2FP.BF16.F32.PACK_AB R14, R30, R31 ;  /* 0x0000001f1e0e723e */ /* 0x000fe400000010ff */
[----:B------:R-:W-:Y:S01]  /*7a80*/  BSSY B0, `(.L_x_71) ;  /* 0x000001d000007945 */ /* 0x000fe20003800000 */
[----:B------:R-:W-:-:S02]  /*7a90*/  F2FP.BF16.F32.PACK_AB R12, R26, R27 ;  /* 0x0000001b1a0c723e */ /* 0x000fc400000010ff */
[----:B------:R-:W-:Y:S02]  /*7aa0*/  F2FP.BF16.F32.PACK_AB R15, R32, R33 ;  /* 0x00000021200f723e */ /* 0x000fe400000010ff */
[----:B------:R-:W-:Y:S02]  /*7ab0*/  F2FP.BF16.F32.PACK_AB R28, R34, R35 ;  /* 0x00000023221c723e */ /* 0x000fe400000010ff */
[----:B------:R-:W-:Y:S02]  /*7ac0*/  F2FP.BF16.F32.PACK_AB R29, R36, R37 ;  /* 0x00000025241d723e */ /* 0x000fe400000010ff */
[----:B------:R-:W-:Y:S02]  /*7ad0*/  F2FP.BF16.F32.PACK_AB R30, R38, R39 ;  /* 0x00000027261e723e */ /* 0x000fe400000010ff */
[----:B------:R-:W-:Y:S02]  /*7ae0*/  F2FP.BF16.F32.PACK_AB R31, R40, R41 ;  /* 0x00000029281f723e */ /* 0x000fe400000010ff */
[----:B------:R-:W-:Y:S01]  /*7af0*/  IADD3 R3, R3, 0x1000, R24 ;  /* 0x0000100003037810 */ /* 0x000fe20007ffe018 */
[----:B------:R1:W-:Y:S04]  /*7b00*/  STSM.16.M88.4 [R25+0x12e00], R4 ;  /* 0x012e000419007844 */ /* 0x0003e80000000200 */
[----:B------:R1:W-:Y:S01]  /*7b10*/  STSM.16.M88.4 [R0], R8 ;  /* 0x0000000800007844 */ /* 0x0003e20000000200 */
[----:B------:R-:W-:Y:S01]  /*7b20*/  @!PT LDS RZ, [RZ] ;  /* 0x00000000fffff984 */ /* 0x000fe20000000800 */
[----:B------:R-:W-:Y:S01]  /*7b30*/  @!PT LDS RZ, [RZ] ;  /* 0x00000000fffff984 */ /* 0x000fe20000000800 */
[----:B------:R-:W-:Y:S01]  /*7b40*/  @!PT LDS RZ, [RZ] ;  /* 0x00000000fffff984 */ /* 0x000fe20000000800 */
[----:B------:R-:W-:Y:S01]  /*7b50*/  @!PT LDS RZ, [RZ] ;  /* 0x00000000fffff984 */ /* 0x000fe20000000800 */
[----:B------:R2:W-:Y:S06]  /*7b60*/  MEMBAR.ALL.CTA ;  /* 0x0000000000007992 */ /* 0x0005ec0000008000 */
[----:B--2---:R-:W2:Y:S02]  /*7b70*/  FENCE.VIEW.ASYNC.S ;  /* 0x00000000000073c6 */ /* 0x004ea40000000000 */
[----:B--2---:R-:W-:Y:S06]  /*7b80*/  BAR.SYNC.DEFER_BLOCKING 0x1, 0x80 ;  /* 0x0042000000007b1d */ /* 0x004fec0000010000 */
[----:B------:R-:W-:Y:S05]  /*7b90*/  @P1 BRA `(.L_x_72) ;  /* 0x00000000002c1947 */ /* 0x000fea0003800000 */
[----:B------:R-:W-:Y:S01]  /*7ba0*/  R2UR UR40, R23 ;  /* 0x00000000172872ca */ /* 0x000fe200000e0000 */
[----:B------:R-:W-:Y:S02]  /*7bb0*/  UIADD3 UR43, -UR47, URZ, URZ ;  /* 0x0000003f2f2b7290 */ /* 0x000fe4000fffe13f */
[----:B------:R-:W-:Y:S01]  /*7bc0*/  UIADD3 UR6, UP0, UR54, 0x670, URZ ;  /* 0x0000067036067890 */ /* 0x000fe2000ff1e03f */
[----:B------:R-:W-:Y:S01]  /*7bd0*/  ULDC UR4, c[0x0][0xa10] ;  /* 0x0002840000047ab9 */ /* 0x000fe20000000800 */
[----:B------:R-:W-:Y:S01]  /*7be0*/  UMOV UR41, URZ ;  /* 0x0000003f00297c82 */ /* 0x000fe20008000000 */
[----:B------:R-:W-:Y:S02]  /*7bf0*/  UIMAD UR43, UR4, UR43, UR46 ;  /* 0x0000002b042b72a4 */ /* 0x000fe4000f8e022e */
[----:B------:R-:W-:-:S05]  /*7c00*/  UIADD3.X UR7, URZ, UR55, URZ, UP0, !UPT ;  /* 0x000000373f077290 */ /* 0x000fca00087fe43f */
[----:B------:R-:W-:-:S09]  /*7c10*/  UIADD3 UR40, UR40, 0x12e00, URZ ;  /* 0x00012e0028287890 */ /* 0x000fd2000fffe03f */
[----:B------:R2:W-:Y:S01]  /*7c20*/  UTMASTG.4D [UR40], [UR6] ;  /* 0x00000028060073b5 */ /* 0x0005e20008018000 */
[----:B------:R0:W-:Y:S01]  /*7c30*/  UTMACMDFLUSH ;  /* 0x00000000000079b7 */ /* 0x0001e20000000000 */
[----:B--2---:R-:W-:-:S04]  /*7c40*/  DEPBAR.LE SB0, 0x1 ;  /* 0x000080400000791a */ /* 0x004fc80000000000 */
.L_x_72:
[----:B------:R-:W-:Y:S05]  /*7c50*/  BSYNC B0 ;  /* 0x0000000000007941 */ /* 0x000fea0003800000 */
.L_x_71:
[----:B------:R-:W-:Y:S01]  /*7c60*/  BAR.SYNC.DEFER_BLOCKING 0x1, 0x80 ;  /* 0x0042000000007b1d */ /* 0x000fe20000010000 */
[----:B-1----:R-:W-:Y:S02]  /*7c70*/  F2FP.BF16.F32.PACK_AB R4, R42, R43 ;  /* 0x0000002b2a04723e */ /* 0x002fe400000010ff */
[----:B------:R-:W-:Y:S02]  /*7c80*/  F2FP.BF16.F32.PACK_AB R5, R44, R45 ;  /* 0x0000002d2c05723e */ /* 0x000fe400000010ff */
[----:B------:R-:W-:Y:S01]  /*7c90*/  F2FP.BF16.F32.PACK_AB R6, R46, R47 ;  /* 0x0000002f2e06723e */ /* 0x000fe200000010ff */
[----:B------:R-:W-:Y:S01]  /*7ca0*/  BSSY B0, `(.L_x_73) ;  /* 0x000001b000007945 */ /* 0x000fe20003800000 */
[----:B------:R-:W-:Y:S02]  /*7cb0*/  F2FP.BF16.F32.PACK_AB R7, R48, R49 ;  /* 0x000000313007723e */ /* 0x000fe400000010ff */
[----:B------:R-:W-:Y:S02]  /*7cc0*/  F2FP.BF16.F32.PACK_AB R8, R50, R51 ;  /* 0x000000333208723e */ /* 0x000fe400000010ff */
[----:B------:R-:W-:-:S02]  /*7cd0*/  F2FP.BF16.F32.PACK_AB R9, R52, R53 ;  /* 0x000000353409723e */ /* 0x000fc400000010ff */
[----:B------:R-:W-:Y:S02]  /*7ce0*/  F2FP.BF16.F32.PACK_AB R10, R54, R55 ;  /* 0x00000037360a723e */ /* 0x000fe400000010ff */
[----:B------:R-:W-:Y:S01]  /*7cf0*/  F2FP.BF16.F32.PACK_AB R11, R56, R57 ;  /* 0x00000039380b723e */ /* 0x000fe200000010ff */
        /* <DEDUP_REMOVED lines=14> */
[----:B------:R-:W-:Y:S01]  /*7de0*/  UMOV UR41, 0x20 ;  /* 0x0000002000297882 */ /* 0x000fe20000000000 */
[----:B------:R-:W-:Y:S02]  /*7df0*/  UIMAD UR43, UR4, UR43, UR46 ;  /* 0x0000002b042b72a4 */ /* 0x000fe4000f8e022e */
[----:B------:R-:W-:-:S05]  /*7e00*/  UIADD3.X UR7, URZ, UR55, URZ, UP0, !UPT ;  /* 0x000000373f077290 */ /* 0x000fca00087fe43f */
[----:B------:R-:W-:-:S09]  /*7e10*/  UIADD3 UR40, UR40, 0x13e00, URZ ;  /* 0x00013e0028287890 */ /* 0x000fd2000fffe03f */
[----:B------:R2:W-:Y:S01]  /*7e20*/  UTMASTG.4D [UR40], [UR6] ;  /* 0x00000028060073b5 */ /* 0x0005e20008018000 */
[----:B------:R0:W-:Y:S01]  /*7e30*/  UTMACMDFLUSH ;  /* 0x00000000000079b7 */ /* 0x0001e20000000000 */
[----:B--2---:R-:W-:-:S04]  /*7e40*/  DEPBAR.LE SB0, 0x1 ;  /* 0x000080400000791a */ /* 0x004fc80000000000 */
.L_x_74:
[----:B------:R-:W-:Y:S05]  /*7e50*/  BSYNC B0 ;  /* 0x0000000000007941 */ /* 0x000fea0003800000 */
.L_x_73:
[----:B------:R-:W-:Y:S06]  /*7e60*/  BAR.SYNC.DEFER_BLOCKING 0x1, 0x80 ;  /* 0x0042000000007b1d */ /* 0x000fec0000010000 */
[----:B------:R-:W-:Y:S01]  /*7e70*/  BSSY B0, `(.L_x_75) ;  /* 0x0000017000007945 */ /* 0x000fe20003800000 */
[----:B------:R2:W-:Y:S04]  /*7e80*/  STSM.16.M88.4 [R24], R4 ;  /* 0x0000000418007844 */ /* 0x0005e80000000200 */
[----:B------:R2:W-:Y:S01]  /*7e90*/  STSM.16.M88.4 [R0], R8 ;  /* 0x0000000800007844 */ /* 0x0005e20000000200 */
[----:B------:R-:W-:Y:S01]  /*7ea0*/  @!PT LDS RZ, [RZ] ;  /* 0x00000000fffff984 */ /* 0x000fe20000000800 */
[----:B------:R-:W-:Y:S01]  /*7eb0*/  @!PT LDS RZ, [RZ] ;  /* 0x00000000fffff984 */ /* 0x000fe20000000800 */
[----:B------:R-:W-:Y:S01]  /*7ec0*/  @!PT LDS RZ, [RZ] ;  /* 0x00000000fffff984 */ /* 0x000fe20000000800 */
[----:B------:R-:W-:Y:S01]  /*7ed0*/  @!PT LDS RZ, [RZ] ;  /* 0x00000000fffff984 */ /* 0x000fe20000000800 */
[----:B------:R3:W-:Y:S06]  /*7ee0*/  MEMBAR.ALL.CTA ;  /* 0x0000000000007992 */ /* 0x0007ec0000008000 */
[----:B---3--:R-:W3:Y:S02]  /*7ef0*/  FENCE.VIEW.ASYNC.S ;  /* 0x00000000000073c6 */ /* 0x008ee40000000000 */
[----:B---3--:R-:W-:Y:S06]  /*7f00*/  BAR.SYNC.DEFER_BLOCKING 0x1, 0x80 ;  /* 0x0042000000007b1d */ /* 0x008fec0000010000 */
[----:B------:R-:W-:Y:S05]  /*7f10*/  @P1 BRA `(.L_x_76) ;  /* 0x0000000000301947 */ /* 0x000fea0003800000 */
[----:B------:R-:W-:Y:S01]  /*7f20*/  R2UR UR8, R23 ;  /* 0x00000000170872ca */ /* 0x000fe200000e0000 */
[----:B------:R-:W-:Y:S02]  /*7f30*/  UIADD3 UR11, -UR47, URZ, URZ ;  /* 0x0000003f2f0b7290 */ /* 0x000fe4000fffe13f */
[----:B------:R-:W-:Y:S01]  /*7f40*/  UIADD3 UR6, UP0, UR54, 0x670, URZ ;  /* 0x0000067036067890 */ /* 0x000fe2000ff1e03f */
[----:B------:R-:W-:Y:S01]  /*7f50*/  ULDC UR4, c[0x0][0xa10] ;  /* 0x0002840000047ab9 */ /* 0x000fe20000000800 */
[----:B------:R-:W-:Y:S01]  /*7f60*/  UMOV UR9, 0x40 ;  /* 0x0000004000097882 */ /* 0x000fe20000000000 */
[----:B------:R-:W-:Y:S02]  /*7f70*/  UIMAD UR11, UR4, UR11, UR46 ;  /* 0x0000000b040b72a4 */ /* 0x000fe4000f8e022e */
[----:B------:R-:W-:Y:S01]  /*7f80*/  UIADD3.X UR7, URZ, UR55, URZ, UP0, !UPT ;  /* 0x000000373f077290 */ /* 0x000fe200087fe43f */
[----:B------:R-:W-:Y:S01]  /*7f90*/  UMOV UR10, UR42 ;  /* 0x0000002a000a7c82 */ /* 0x000fe20008000000 */
[----:B------:R-:W-:-:S03]  /*7fa0*/  UMOV UR12, UR44 ;  /* 0x0000002c000c7c82 */ /* 0x000fc60008000000 */
[----:B------:R-:W-:-:S09]  /*7fb0*/  UIADD3 UR8, UR8, 0x12e00, URZ ;  /* 0x00012e0008087890 */ /* 0x000fd2000fffe03f */
[----:B------:R3:W-:Y:S02]  /*7fc0*/  UTMASTG.4D [UR8], [UR6] ;  /* 0x00000008060073b5 */ /* 0x0007e40008018000 */
[----:B---3--:R0:W-:Y:S02]  /*7fd0*/  UTMACMDFLUSH ;  /* 0x00000000000079b7 */ /* 0x0081e40000000000 */
.L_x_76:
[----:B------:R-:W-:Y:S05]  /*7fe0*/  BSYNC B0 ;  /* 0x0000000000007941 */ /* 0x000fea0003800000 */
.L_x_75:
[----:B------:R-:W-:Y:S01]  /*7ff0*/  ULEA UR4, UR53, 0xfffffff8, 0x3 ;  /* 0xfffffff835047891 */ /* 0x000fe2000f8e183f */
[----:B------:R-:W-:-:S04]  /*8000*/  DEPBAR.LE SB0, 0x0 ;  /* 0x000080000000791a */ /* 0x000fc80000000000 */
[----:B------:R-:W-:Y:S01]  /*8010*/  ULOP3.LUT UR4, UR4, 0x8, URZ, 0xc0, !UPT ;  /* 0x0000000804047892 */ /* 0x000fe2000f8ec03f */
[----:B------:R-:W-:-:S03]  /*8020*/  LOP3.LUT R22, R22, 0x1, RZ, 0x3c, !PT ;  /* 0x0000000116167812 */ /* 0x000fc600078e3cff */
[----:B------:R-:W-:-:S06]  /*8030*/  ULOP3.LUT UR4, UR4, 0x18, URZ, 0x3c, !UPT ;  /* 0x0000001804047892 */ /* 0x000fcc000f8e3c3f */
[----:B--2---:R-:W-:Y:S01]  /*8040*/  MOV R0, UR4 ;  /* 0x0000000400007c02 */ /* 0x004fe20008000f00 */
[----:B------:R-:W-:Y:S02]  /*8050*/  ULDC UR4, c[0x0][0xc] ;  /* 0x0000030000047ab9 */ /* 0x000fe40000000800 */
[----:B------:R-:W-:Y:S01]  /*8060*/  VIADD R17, R17, UR4 ;  /* 0x0000000411117c36 */ /* 0x000fe20008000000 */
[----:B------:R-:W-:Y:S01]  /*8070*/  ULDC UR4, c[0x0][0xa00] ;  /* 0x0002800000047ab9 */ /* 0x000fe20000000800 */
[----:B------:R2:W-:Y:S03]  /*8080*/  SYNCS.ARRIVE.TRANS64.A1T0 RZ, [R0+UR38+0x19490], RZ ;  /* 0x019490ff00ff79a7 */ /* 0x0005e60008100026 */
[----:B------:R-:W-:-:S13]  /*8090*/  ISETP.GE.AND P0, PT, R17, UR4, PT ;  /* 0x0000000411007c0c */ /* 0x000fda000bf06270 */
[----:B--2---:R-:W-:Y:S05]  /*80a0*/  @!P0 BRA `(.L_x_77) ;  /* 0xffffff8c002c8947 */ /* 0x004fea000383ffff */
[----:B------:R-:W-:Y:S05]  /*80b0*/  EXIT ;  /* 0x000000000000794d */ /* 0x000fea0003800000 */
.L_x_6:
[----:B------:R-:W-:-:S08]  /*80c0*/  NOP ;  /* 0x0000000000007918 */ /* 0x000fd00000000000 */
[----:B------:R-:W2:-:S00]  /*80d0*/  USETMAXREG.DEALLOC.CTAPOOL 0x18 ;  /* 0x00000018000079c8 */ /* 0x000e8000080e0500 */
[----:B------:R-:W-:-:S13]  /*80e0*/  PLOP3.LUT P3, PT, PT, PT, UP0, 0x80, 0x0 ;  /* 0x000000000000781c */ /* 0x000fda0003f6f008 */
[----:B--2---:R-:W-:Y:S05]  /*80f0*/  @!P3 BRA `(.L_x_78) ;  /* 0x00000008008cb947 */ /* 0x004fea0003800000 */
[----:B------:R-:W-:-:S13]  /*8100*/  PLOP3.LUT P2, PT, PT, PT, UP1, 0x80, 0x0 ;  /* 0x000000000000781c */ /* 0x000fda0003f4f018 */
[----:B-1----:R-:W-:Y:S05]  /*8110*/  @P2 EXIT ;  /* 0x000000000000294d */ /* 0x002fea0003800000 */
[----:B------:R-:W-:Y:S02]  /*8120*/  ULDC UR4, c[0x0][0xa00] ;  /* 0x0002800000047ab9 */ /* 0x000fe40000000800 */
[----:B------:R-:W-:-:S13]  /*8130*/  ISETP.GE.AND P2, PT, R17, UR4, PT ;  /* 0x0000000411007c0c */ /* 0x000fda000bf46270 */
[----:B------:R-:W-:Y:S05]  /*8140*/  @P2 EXIT ;  /* 0x000000000000294d */ /* 0x000fea0003800000 */
[----:B------:R-:W-:Y:S01]  /*8150*/  LOP3.LUT P2, RZ, R2, 0x1f, RZ, 0xc0, !PT ;  /* 0x0000001f02ff7812 */ /* 0x000fe2000784c0ff */
[----:B------:R-:W-:Y:S01]  /*8160*/  BSSY B0, `(.L_x_79) ;  /* 0x000009b000007945 */ /* 0x000fe20003800000 */
[----:B------:R-:W-:Y:S01]  /*8170*/  MOV R4, 0x1 ;  /* 0x0000000100047802 */ /* 0x000fe20000000f00 */
[----:B------:R-:W-:Y:S01]  /*8180*/  IMAD.MOV.U32 R0, RZ, RZ, RZ ;  /* 0x000000ffff007224 */ /* 0x000fe200078e00ff */
[----:B------:R-:W-:Y:S01]  /*8190*/  PLOP3.LUT P0, PT, P2, P0, PT, 0x2a, 0x0 ;  /* 0x000000000000781c */ /* 0x000fe20001700572 */
[----:B------:R-:W-:Y:S01]  /*81a0*/  ULOP3.LUT UR17, UR51, 0x2, URZ, 0xfc, !UPT ;  /* 0x0000000233117892 */ /* 0x000fe2000f8efc3f */
[----:B------:R-:W-:Y:S01]  /*81b0*/  MOV R5, 0x1 ;  /* 0x0000000100057802 */ /* 0x000fe20000000f00 */
[----:B------:R-:W-:Y:S01]  /*81c0*/  ULDC UR20, c[0x0][0xc] ;  /* 0x0000030000147ab9 */ /* 0x000fe20000000800 */
[----:B------:R-:W-:Y:S01]  /*81d0*/  ULDC.64 UR18, c[0x0][0x198] ;  /* 0x0000660000127ab9 */ /* 0x000fe20000000a00 */
[----:B------:R-:W-:-:S08]  /*81e0*/  ULDC UR21, c[0x0][0xa00] ;  /* 0x0002800000157ab9 */ /* 0x000fd00000000800 */
.L_x_94:
[----:B------:R-:W1:Y:S01]  /*81f0*/  LDC R6, c[0x0][0xa04] ;  /* 0x00028100ff067b82 */ /* 0x000e620000000800 */
[----:B------:R-:W-:Y:S01]  /*8200*/  IMAD.MOV.U32 R7, RZ, RZ, R17 ;  /* 0x000000ffff077224 */ /* 0x000fe200078e0011 */
[----:B------:R-:W-:-:S06]  /*8210*/  UMOV UR4, 0xffffffff ;  /* 0xffffffff00047882 */ /* 0x000fcc0000000000 */
[----:B------:R-:W2:Y:S08]  /*8220*/  LDC R10, c[0x0][0xa10] ;  /* 0x00028400ff0a7b82 */ /* 0x000eb00000000800 */
[----:B------:R-:W3:Y:S01]  /*8230*/  LDC R13, c[0x0][0xa1c] ;  /* 0x00028700ff0d7b82 */ /* 0x000ee20000000800 */
[----:B-1----:R-:W-:Y:S02]  /*8240*/  ISETP.NE.AND P2, PT, R6, 0x1, PT ;  /* 0x000000010600780c */ /* 0x002fe40003f45270 */
[----:B--2---:R-:W-:-:S11]  /*8250*/  ISETP.NE.AND P3, PT, R10, 0x1, PT ;  /* 0x000000010a00780c */ /* 0x004fd60003f65270 */
[----:B------:R-:W1:Y:S01]  /*8260*/  @P2 LDC.64 R8, c[0x0][0xa08] ;  /* 0x00028200ff082b82 */ /* 0x000e620000000a00 */
[----:B---3--:R-:W-:-:S07]  /*8270*/  ISETP.NE.AND P4, PT, R13, 0x1, PT ;  /* 0x000000010d00780c */ /* 0x008fce0003f85270 */
[----:B------:R-:W2:Y:S08]  /*8280*/  @P3 LDC R12, c[0x0][0xa14] ;  /* 0x00028500ff0c3b82 */ /* 0x000eb00000000800 */
[----:B------:R-:W3:Y:S08]  /*8290*/  @P3 LDC R11, c[0x0][0xa18] ;  /* 0x00028600ff0b3b82 */ /* 0x000ef00000000800 */
[----:B------:R-:W4:Y:S01]  /*82a0*/  @P4 LDC.64 R2, c[0x0][0xa20] ;  /* 0x00028800ff024b82 */ /* 0x000f220000000a00 */
[----:B-1----:R-:W-:-:S05]  /*82b0*/  @P2 IMAD.HI.U32 R8, R17, R8, RZ ;  /* 0x0000000811082227 */ /* 0x002fca00078e00ff */
[----:B------:R-:W-:-:S04]  /*82c0*/  @P2 SHF.R.U32.HI R7, RZ, R9, R8 ;  /* 0x00000009ff072219 */ /* 0x000fc80000011608 */
[----:B------:R-:W-:Y:S01]  /*82d0*/  MOV R9, R7 ;  /* 0x0000000700097202 */ /* 0x000fe20000000f00 */
[----:B--2---:R-:W-:-:S05]  /*82e0*/  @P3 IMAD.HI.U32 R8, R7, R12, RZ ;  /* 0x0000000c07083227 */ /* 0x004fca00078e00ff */
[----:B---3--:R-:W-:-:S05]  /*82f0*/  @P3 SHF.R.U32.HI R9, RZ, R11, R8 ;  /* 0x0000000bff093219 */ /* 0x008fca0000011608 */
[----:B----4-:R-:W-:-:S04]  /*8300*/  @P4 IMAD.HI.U32 R8, R9, R2, RZ ;  /* 0x0000000209084227 */ /* 0x010fc800078e00ff */
[--C-:B------:R-:W-:Y:S01]  /*8310*/  IMAD.MOV.U32 R2, RZ, RZ, R9.reuse ;  /* 0x000000ffff027224 */ /* 0x100fe200078e0009 */
[----:B------:R-:W-:Y:S01]  /*8320*/  @P4 SHF.R.U32.HI R2, RZ, R3, R8 ;  /* 0x00000003ff024219 */ /* 0x000fe20000011608 */
[----:B------:R-:W-:-:S03]  /*8330*/  IMAD.MOV R3, RZ, RZ, -R9 ;  /* 0x000000ffff037224 */ /* 0x000fc600078e0a09 */
[----:B------:R-:W-:Y:S01]  /*8340*/  IADD3 R2, -R2, RZ, RZ ;  /* 0x000000ff02027210 */ /* 0x000fe20007ffe1ff */
[----:B------:R-:W-:-:S04]  /*8350*/  IMAD R10, R10, R3, R7 ;  /* 0x000000030a0a7224 */ /* 0x000fc800078e0207 */
[----:B------:R-:W-:Y:S01]  /*8360*/  IMAD R2, R13, R2, R9 ;  /* 0x000000020d027224 */ /* 0x000fe200078e0209 */
[----:B------:R-:W-:Y:S06]  /*8370*/  BRA.DIV UR4, `(.L_x_80) ;  /* 0x0000001e04147947 */ /* 0x000fec000b800000 */
[----:B------:R-:W-:-:S13]  /*8380*/  ELECT P6, URZ, PT ;  /* 0x00000000003f782f */ /* 0x000fda00038c0000 */
.L_x_132:
[----:B------:R-:W-:Y:S01]  /*8390*/  IADD3 R3, -R7, RZ, RZ ;  /* 0x000000ff07037210 */ /* 0x000fe20007ffe1ff */
[----:B------:R-:W-:Y:S04]  /*83a0*/  BSSY B1, `(.L_x_81) ;  /* 0x0000034000017945 */ /* 0x000fe80003800000 */
[----:B------:R-:W-:Y:S01]  /*83b0*/  IMAD R3, R6, R3, R17 ;  /* 0x0000000306037224 */ /* 0x000fe200078e0211 */
[----:B------:R-:W-:-:S03]  /*83c0*/  MOV R6, RZ ;  /* 0x000000ff00067202 */ /* 0x000fc60000000f00 */
[----:B------:R-:W-:Y:S01]  /*83d0*/  IMAD.SHL.U32 R3, R3, 0x80, RZ ;  /* 0x0000008003037824 */ /* 0x000fe200078e00ff */
[----:B------:R-:W-:Y:S06]  /*83e0*/  @!P6 BRA `(.L_x_82) ;  /* 0x0000000000bce947 */ /* 0x000fec0003800000 */
[----:B------:R-:W1:Y:S01]  /*83f0*/  S2R R7, SR_CgaCtaId ;  /* 0x0000000000077919 */ /* 0x000e620000008800 */
[----:B------:R-:W-:-:S04]  /*8400*/  MOV R6, 0x400 ;  /* 0x0000040000067802 */ /* 0x000fc80000000f00 */
[----:B-1----:R-:W-:Y:S02]  /*8410*/  LEA R9, R7, R6, 0x18 ;  /* 0x0000000607097211 */ /* 0x002fe400078ec0ff */
[----:B------:R-:W-:-:S03]  /*8420*/  SHF.L.U32 R6, R5, 0x1f, RZ ;  /* 0x0000001f05067819 */ /* 0x000fc600000006ff */
[----:B------:R-:W-:-:S04]  /*8430*/  IMAD R7, R0, 0x8, R9 ;  /* 0x0000000800077824 */ /* 0x000fc800078e0209 */
[----:B------:R-:W1:Y:S02]  /*8440*/  SYNCS.PHASECHK.TRANS64.TRYWAIT P2, [R7+URZ+0x19460], R6 ;  /* 0x01946006070075a7 */ /* 0x000e64000804017f */
[----:B-1----:R-:W-:Y:S05]  /*8450*/  @!P2 BRA `(.L_x_83) ;  /* 0x0000001800fca947 */ /* 0x002fea0003800000 */
.L_x_133:
[----:B------:R-:W-:Y:S01]  /*8460*/  UPRMT UR4, UR17, 0x9910, URZ ;  /* 0x0000991011047896 */ /* 0x000fe2000800003f */
[----:B-1----:R-:W-:-:S03]  /*8470*/  @P1 MOV R6, 0x3000 ;  /* 0x0000300000061802 */ /* 0x002fc60000000f00 */
[----:B------:R-:W-:Y:S01]  /*8480*/  UISETP.NE.AND UP0, UPT, UR4, 0x2, UPT ;  /* 0x000000020400788c */ /* 0x000fe2000bf05270 */
[----:B------:R1:W-:Y:S05]  /*8490*/  @P1 SYNCS.ARRIVE.TRANS64 RZ, [R7+URZ+0x19450], R6 ;  /* 0x0194500607ff19a7 */ /* 0x0003ea000800003f */
[----:B------:R-:W-:-:S13]  /*84a0*/  PLOP3.LUT P2, PT, PT, PT, UP0, 0x80, 0x0 ;  /* 0x000000000000781c */ /* 0x000fda0003f4f008 */
[----:B-1----:R-:W-:Y:S05]  /*84b0*/  @P2 BRA `(.L_x_84) ;  /* 0x0000000000042947 */ /* 0x002fea0003800000 */
[----:B------:R-:W-:Y:S01]  /*84c0*/  BPT.TRAP 0x1 ;  /* 0x000000040000795c */ /* 0x000fe20000300000 */
.L_x_84:
[----:B------:R-:W-:Y:S05]  /*84d0*/  @P0 BRA `(.L_x_85) ;  /* 0x0000000000040947 */ /* 0x000fea0003800000 */
[----:B------:R-:W-:Y:S01]  /*84e0*/  BPT.TRAP 0x1 ;  /* 0x000000040000795c */ /* 0x000fe20000300000 */
.L_x_85:
[----:B------:R-:W-:Y:S01]  /*84f0*/  R2UR UR5, R9 ;  /* 0x00000000090572ca */ /* 0x000fe200000e0000 */
[----:B------:R-:W-:Y:S01]  /*8500*/  UIADD3 UR4, UP0, UR18, 0xf0, URZ ;  /* 0x000000f012047890 */ /* 0x000fe2000ff1e03f */
[----:B------:R-:W-:Y:S01]  /*8510*/  R2UR UR8, R0 ;  /* 0x00000000000872ca */ /* 0x000fe200000e0000 */
[----:B------:R-:W-:Y:S01]  /*8520*/  UMOV UR10, URZ ;  /* 0x0000003f000a7c82 */ /* 0x000fe20008000000 */
[----:B------:R-:W-:Y:S01]  /*8530*/  R2UR UR9, R7 ;  /* 0x00000000070972ca */ /* 0x000fe200000e0000 */
[----:B------:R-:W-:Y:S01]  /*8540*/  UMOV UR6, 0x0 ;  /* 0x0000000000067882 */ /* 0x000fe20000000000 */
[----:B------:R-:W-:Y:S01]  /*8550*/  R2UR UR11, R3 ;  /* 0x00000000030b72ca */ /* 0x000fe200000e0000 */
[----:B------:R-:W-:Y:S01]  /*8560*/  UMOV UR7, 0x10000000 ;  /* 0x1000000000077882 */ /* 0x000fe20000000000 */
[----:B------:R-:W-:Y:S01]  /*8570*/  R2UR UR12, R10 ;  /* 0x000000000a0c72ca */ /* 0x000fe200000e0000 */
[----:B------:R-:W-:Y:S01]  /*8580*/  UMOV UR15, 0x20 ;  /* 0x00000020000f7882 */ /* 0x000fe20000000000 */
[----:B------:R-:W-:Y:S01]  /*8590*/  R2UR UR13, R2 ;  /* 0x00000000020d72ca */ /* 0x000fe200000e0000 */
[----:B------:R-:W-:-:S04]  /*85a0*/  VIADD R0, R0, 0x1 ;  /* 0x0000000100007836 */ /* 0x000fc80000000000 */
[----:B------:R-:W-:Y:S01]  /*85b0*/  UIMAD UR8, UR8, 0x3000, UR5 ;  /* 0x00003000080878a4 */ /* 0x000fe2000f8e0205 */
[C---:B------:R-:W-:Y:S01]  /*85c0*/  ISETP.NE.AND P2, PT, R0.reuse, 0x2, PT ;  /* 0x000000020000780c */ /* 0x040fe20003f45270 */
[----:B------:R-:W-:Y:S02]  /*85d0*/  UIADD3 UR9, UR9, 0x19450, URZ ;  /* 0x0001945009097890 */ /* 0x000fe4000fffe03f */
[----:B------:R-:W-:Y:S01]  /*85e0*/  UIADD3.X UR5, URZ, UR19, URZ, UP0, !UPT ;  /* 0x000000133f057290 */ /* 0x000fe200087fe43f */
[----:B------:R-:W-:Y:S01]  /*85f0*/  SEL R6, RZ, 0x1, P2 ;  /* 0x00000001ff067807 */ /* 0x000fe20001000000 */
[----:B------:R-:W-:Y:S01]  /*8600*/  UIADD3 UR14, UR8, 0x1000, URZ ;  /* 0x00001000080e7890 */ /* 0x000fe2000fffe03f */
[----:B------:R-:W-:Y:S01]  /*8610*/  SEL R0, R0, RZ, P2 ;  /* 0x000000ff00007207 */ /* 0x000fe20001000000 */
[----:B------:R-:W-:Y:S01]  /*8620*/  UIADD3 UR16, UR8, 0x2000, URZ ;  /* 0x0000200008107890 */ /* 0x000fe2000fffe03f */
[----:B------:R-:W-:Y:S02]  /*8630*/  LOP3.LUT R5, R5, R6, RZ, 0x3c, !PT ;  /* 0x0000000605057212 */ /* 0x000fe400078e3cff */
[----:B------:R-:W-:-:S02]  /*8640*/  MOV R6, 0x40 ;  /* 0x0000004000067802 */ /* 0x000fc40000000f00 */
[----:B------:R1:W-:Y:S02]  /*8650*/  UTMALDG.4D [UR8], [UR4], desc[UR6] ;  /* 0x00000608040075b4 */ /* 0x0003e40008019000 */
[----:B-1----:R-:W-:Y:S01]  /*8660*/  UMOV UR8, UR14 ;  /* 0x0000000e00087c82 */ /* 0x002fe20008000000 */
[----:B------:R-:W-:Y:S01]  /*8670*/  UMOV UR10, UR15 ;  /* 0x0000000f000a7c82 */ /* 0x000fe20008000000 */
[----:B------:R-:W-:Y:S01]  /*8680*/  UMOV UR14, 0x40 ;  /* 0x00000040000e7882 */ /* 0x000fe20000000000 */
[----:B------:R1:W-:Y:S02]  /*8690*/  UTMALDG.4D [UR8], [UR4], desc[UR6] ;  /* 0x00000608040075b4 */ /* 0x0003e40008019000 */
[----:B-1----:R-:W-:Y:S01]  /*86a0*/  UMOV UR8, UR16 ;  /* 0x0000001000087c82 */ /* 0x002fe20008000000 */
[----:B------:R-:W-:Y:S02]  /*86b0*/  UMOV UR10, UR14 ;  /* 0x0000000e000a7c82 */ /* 0x000fe40008000000 */
[----:B------:R1:W-:Y:S02]  /*86c0*/  UTMALDG.4D [UR8], [UR4], desc[UR6] ;  /* 0x00000608040075b4 */ /* 0x0003e40008019000 */
[----:B-1----:R-:W-:Y:S01]  /*86d0*/  NOP ;  /* 0x0000000000007918 */ /* 0x002fe20000000000 */
.L_x_82:
[----:B------:R-:W-:Y:S05]  /*86e0*/  BSYNC B1 ;  /* 0x0000000000017941 */ /* 0x000fea0003800000 */
.L_x_81:
[----:B------:R-:W-:Y:S01]  /*86f0*/  LOP3.LUT P2, RZ, R4, 0xff, RZ, 0xc0, !PT ;  /* 0x000000ff04ff7812 */ /* 0x000fe2000784c0ff */
[----:B------:R-:W-:-:S12]  /*8700*/  BSSY B1, `(.L_x_86) ;  /* 0x0000009000017945 */ /* 0x000fd80003800000 */
[----:B------:R-:W-:Y:S05]  /*8710*/  @!P2 BRA `(.L_x_87) ;  /* 0x00000000001ca947 */ /* 0x000fea0003800000 */
[----:B------:R-:W1:Y:S01]  /*8720*/  S2R R7, SR_CgaCtaId ;  /* 0x0000000000077919 */ /* 0x000e620000008800 */
[----:B------:R-:W-:-:S04]  /*8730*/  MOV R4, 0x400 ;  /* 0x0000040000047802 */ /* 0x000fc80000000f00 */
[----:B-1----:R-:W-:Y:S02]  /*8740*/  LEA R7, R7, R4, 0x18 ;  /* 0x0000000407077211 */ /* 0x002fe400078ec0ff */
[----:B------:R-:W-:Y:S02]  /*8750*/  SHF.L.U32 R4, RZ, 0x1f, RZ ;  /* 0x0000001fff047819 */ /* 0x000fe400000006ff */
[----:B------:R1:W-:Y:S02]  /*8760*/  SYNCS.ARRIVE.TRANS64.A1T0 RZ, [R7+URZ+0x194b0], RZ ;  /* 0x0194b0ff07ff79a7 */ /* 0x0003e4000810003f */
[----:B------:R-:W2:Y:S02]  /*8770*/  SYNCS.PHASECHK.TRANS64.TRYWAIT P2, [R7+URZ+0x194b0], R4 ;  /* 0x0194b004070075a7 */ /* 0x000ea4000804017f */
[----:B-12---:R-:W-:Y:S05]  /*8780*/  @!P2 BRA `(.L_x_88) ;  /* 0x000000180044a947 */ /* 0x006fea0003800000 */
.L_x_87:
[----:B------:R-:W-:Y:S05]  /*8790*/  BSYNC B1 ;  /* 0x0000000000017941 */ /* 0x000fea0003800000 */
.L_x_86:
[----:B------:R-:W-:Y:S04]  /*87a0*/  BSSY B1, `(.L_x_89) ;  /* 0x0000032000017945 */ /* 0x000fe80003800000 */
[----:B------:R-:W-:Y:S05]  /*87b0*/  @!P6 BRA `(.L_x_90) ;  /* 0x0000000000c0e947 */ /* 0x000fea0003800000 */
[----:B-1----:R-:W1:Y:S01]  /*87c0*/  S2R R7, SR_CgaCtaId ;  /* 0x0000000000077919 */ /* 0x002e620000008800 */
[----:B------:R-:W-:Y:S02]  /*87d0*/  MOV R4, 0x400 ;  /* 0x0000040000047802 */ /* 0x000fe40000000f00 */
[----:B------:R-:W-:Y:S02]  /*87e0*/  SHF.L.U32 R9, R5, 0x1f, RZ ;  /* 0x0000001f05097819 */ /* 0x000fe400000006ff */
[----:B-1----:R-:W-:-:S05]  /*87f0*/  LEA R7, R7, R4, 0x18 ;  /* 0x0000000407077211 */ /* 0x002fca00078ec0ff */
[----:B------:R-:W-:-:S04]  /*8800*/  IMAD R4, R0, 0x8, R7 ;  /* 0x0000000800047824 */ /* 0x000fc800078e0207 */
[----:B------:R-:W1:Y:S02]  /*8810*/  SYNCS.PHASECHK.TRANS64.TRYWAIT P2, [R4+URZ+0x19460], R9 ;  /* 0x01946009040075a7 */ /* 0x000e64000804017f */
[----:B-1----:R-:W-:Y:S05]  /*8820*/  @!P2 BRA `(.L_x_91) ;  /* 0x000000180030a947 */ /* 0x002fea0003800000 */
.L_x_134:
[----:B------:R-:W-:Y:S01]  /*8830*/  UPRMT UR4, UR17, 0x9910, URZ ;  /* 0x0000991011047896 */ /* 0x000fe2000800003f */
[----:B-1----:R-:W-:-:S03]  /*8840*/  @P1 MOV R9, 0x3000 ;  /* 0x0000300000091802 */ /* 0x002fc60000000f00 */
[----:B------:R-:W-:Y:S01]  /*8850*/  UISETP.NE.AND UP0, UPT, UR4, 0x2, UPT ;  /* 0x000000020400788c */ /* 0x000fe2000bf05270 */
[----:B------:R1:W-:Y:S05]  /*8860*/  @P1 SYNCS.ARRIVE.TRANS64 RZ, [R4+URZ+0x19450], R9 ;  /* 0x0194500904ff19a7 */ /* 0x0003ea000800003f */
[----:B------:R-:W-:-:S13]  /*8870*/  PLOP3.LUT P2, PT, PT, PT, UP0, 0x80, 0x0 ;  /* 0x000000000000781c */ /* 0x000fda0003f4f008 */
[----:B-1----:R-:W-:Y:S05]  /*8880*/  @P2 BRA `(.L_x_92) ;  /* 0x0000000000042947 */ /* 0x002fea0003800000 */
[----:B------:R-:W-:Y:S01]  /*8890*/  BPT.TRAP 0x1 ;  /* 0x000000040000795c */ /* 0x000fe20000300000 */
.L_x_92:
[----:B------:R-:W-:Y:S05]  /*88a0*/  @P0 BRA `(.L_x_93) ;  /* 0x0000000000040947 */ /* 0x000fea0003800000 */
[----:B------:R-:W-:Y:S01]  /*88b0*/  BPT.TRAP 0x1 ;  /* 0x000000040000795c */ /* 0x000fe20000300000 */
.L_x_93:
        /* <DEDUP_REMOVED lines=11> */
[----:B------:R-:W-:Y:S01]  /*8970*/  VIADD R0, R0, 0x1 ;  /* 0x0000000100007836 */ /* 0x000fe20000000000 */
[----:B------:R-:W-:-:S04]  /*8980*/  R2UR UR13, R2 ;  /* 0x00000000020d72ca */ /* 0x000fc800000e0000 */
[C---:B------:R-:W-:Y:S01]  /*8990*/  ISETP.NE.AND P2, PT, R0.reuse, 0x2, PT ;  /* 0x000000020000780c */ /* 0x040fe20003f45270 */
[----:B------:R-:W-:Y:S02]  /*89a0*/  UIADD3 UR11, UR11, UR9, URZ ;  /* 0x000000090b0b7290 */ /* 0x000fe4000fffe03f */
[----:B------:R-:W-:Y:S01]  /*89b0*/  UIMAD UR8, UR8, 0x3000, UR5 ;  /* 0x00003000080878a4 */ /* 0x000fe2000f8e0205 */
[----:B------:R-:W-:Y:S01]  /*89c0*/  SEL R2, RZ, 0x1, P2 ;  /* 0x00000001ff027807 */ /* 0x000fe20001000000 */
[----:B------:R-:W-:Y:S01]  /*89d0*/  UIADD3 UR9, UR14, 0x19450, URZ ;  /* 0x000194500e097890 */ /* 0x000fe2000fffe03f */
[----:B------:R-:W-:Y:S01]  /*89e0*/  SEL R0, R0, RZ, P2 ;  /* 0x000000ff00007207 */ /* 0x000fe20001000000 */
[----:B------:R-:W-:Y:S01]  /*89f0*/  UIADD3.X UR5, URZ, UR19, URZ, UP0, !UPT ;  /* 0x000000133f057290 */ /* 0x000fe200087fe43f */
[----:B------:R-:W-:Y:S01]  /*8a00*/  LOP3.LUT R5, R5, R2, RZ, 0x3c, !PT ;  /* 0x0000000205057212 */ /* 0x000fe200078e3cff */
[----:B------:R-:W-:Y:S02]  /*8a10*/  UIADD3 UR14, UR8, 0x1000, URZ ;  /* 0x00001000080e7890 */ /* 0x000fe4000fffe03f */
[----:B------:R-:W-:-:S05]  /*8a20*/  UIADD3 UR16, UR8, 0x2000, URZ ;  /* 0x0000200008107890 */ /* 0x000fca000fffe03f */
        /* <DEDUP_REMOVED lines=8> */
[----:B--2---:R-:W-:Y:S01]  /*8ab0*/  NOP ;  /* 0x0000000000007918 */ /* 0x004fe20000000000 */
.L_x_90:
[----:B------:R-:W-:Y:S05]  /*8ac0*/  BSYNC B1 ;  /* 0x0000000000017941 */ /* 0x000fea0003800000 */
.L_x_89:
[----:B------:R-:W-:Y:S02]  /*8ad0*/  IADD3 R17, R17, UR20, RZ ;  /* 0x0000001411117c10 */ /* 0x000fe4000fffe0ff */
[----:B-1----:R-:W-:Y:S02]  /*8ae0*/  PRMT R4, RZ, 0x7610, R4 ;  /* 0x00007610ff047816 */ /* 0x002fe40000000004 */
[----:B------:R-:W-:-:S13]  /*8af0*/  ISETP.GE.AND P2, PT, R17, UR21, PT ;  /* 0x0000001511007c0c */ /* 0x000fda000bf46270 */
[----:B------:R-:W-:Y:S05]  /*8b00*/  @!P2 BRA `(.L_x_94) ;  /* 0xfffffff400b8a947 */ /* 0x000fea000383ffff */
[----:B------:R-:W-:Y:S05]  /*8b10*/  BSYNC B0 ;  /* 0x0000000000007941 */ /* 0x000fea0003800000 */
.L_x_79:
[----:B------:R-:W-:Y:S05]  /*8b20*/  EXIT ;  /* 0x000000000000794d */ /* 0x000fea0003800000 */
.L_x_78:
[----:B-1----:R-:W-:Y:S02]  /*8b30*/  ULDC UR4, c[0x0][0xa00] ;  /* 0x0002800000047ab9 */ /* 0x002fe40000000800 */
[----:B------:R-:W-:-:S13]  /*8b40*/  ISETP.GE.AND P0, PT, R17, UR4, PT ;  /* 0x0000000411007c0c */ /* 0x000fda000bf06270 */
[----:B------:R-:W-:Y:S05]  /*8b50*/  @P0 EXIT ;  /* 0x000000000000094d */ /* 0x000fea0003800000 */
[----:B------:R-:W-:Y:S01]  /*8b60*/  LOP3.LUT P0, RZ, R2, 0x1f, RZ, 0xc0, !PT ;  /* 0x0000001f02ff7812 */ /* 0x000fe2000780c0ff */
[----:B------:R-:W-:Y:S01]  /*8b70*/  BSSY B0, `(.L_x_95) ;  /* 0x000010e000007945 */ /* 0x000fe20003800000 */
[----:B------:R-:W-:Y:S01]  /*8b80*/  IMAD.MOV.U32 R4, RZ, RZ, 0x1 ;  /* 0x00000001ff047424 */ /* 0x000fe200078e00ff */
[----:B------:R-:W-:Y:S01]  /*8b90*/  MOV R5, RZ ;  /* 0x000000ff00057202 */ /* 0x000fe20000000f00 */
[----:B------:R-:W-:Y:S01]  /*8ba0*/  IMAD.MOV.U32 R0, RZ, RZ, 0x1 ;  /* 0x00000001ff007424 */ /* 0x000fe200078e00ff */
[----:B------:R-:W-:Y:S01]  /*8bb0*/  PLOP3.LUT P0, PT, P0, P2, PT, 0x2a, 0x0 ;  /* 0x000000000000781c */ /* 0x000fe20000704572 */
[----:B------:R-:W-:Y:S01]  /*8bc0*/  ULOP3.LUT UR20, UR52, 0x2, URZ, 0xfc, !UPT ;  /* 0x0000000234147892 */ /* 0x000fe2000f8efc3f */
[----:B------:R-:W-:Y:S01]  /*8bd0*/  ULDC.64 UR16, c[0x0][0x198] ;  /* 0x0000660000107ab9 */ /* 0x000fe20000000a00 */
[----:B------:R-:W-:-:S10]  /*8be0*/  ULDC UR21, c[0x0][0xc] ;  /* 0x0000030000157ab9 */ /* 0x000fd40000000800 */
.L_x_122:
[----:B------:R-:W1:Y:S01]  /*8bf0*/  LDC R2, c[0x0][0xa04] ;  /* 0x00028100ff027b82 */ /* 0x000e620000000800 */
[----:B------:R-:W-:-:S07]  /*8c00*/  UMOV UR4, 0xffffffff ;  /* 0xffffffff00047882 */ /* 0x000fce0000000000 */
        /* <DEDUP_REMOVED lines=9> */
[----:B-1----:R-:W-:Y:S01]  /*8ca0*/  @P3 IMAD.HI.U32 R10, R17, R6, RZ ;  /* 0x00000006110a3227 */ /* 0x002fe200078e00ff */
[----:B------:R-:W-:-:S04]  /*8cb0*/  MOV R6, R17 ;  /* 0x0000001100067202 */ /* 0x000fc80000000f00 */
[----:B------:R-:W-:-:S05]  /*8cc0*/  @P3 SHF.R.U32.HI R6, RZ, R7, R10 ;  /* 0x00000007ff063219 */ /* 0x000fca000001160a */
[----:B--2---:R-:W-:-:S04]  /*8cd0*/  @P4 IMAD.HI.U32 R9, R6, R9, RZ ;  /* 0x0000000906094227 */ /* 0x004fc800078e00ff */
[----:B------:R-:W-:Y:S01]  /*8ce0*/  IMAD.MOV.U32 R7, RZ, RZ, R6 ;  /* 0x000000ffff077224 */ /* 0x000fe200078e0006 */
[----:B---3--:R-:W-:-:S04]  /*8cf0*/  @P4 SHF.R.U32.HI R7, RZ, R12, R9 ;  /* 0x0000000cff074219 */ /* 0x008fc80000011609 */
[----:B------:R-:W-:Y:S01]  /*8d00*/  MOV R9, R7 ;  /* 0x0000000700097202 */ /* 0x000fe20000000f00 */
[----:B----4-:R-:W-:-:S05]  /*8d10*/  @P5 IMAD.HI.U32 R2, R7, R2, RZ ;  /* 0x0000000207025227 */ /* 0x010fca00078e00ff */
[----:B------:R-:W-:Y:S01]  /*8d20*/  @P5 SHF.R.U32.HI R9, RZ, R3, R2 ;  /* 0x00000003ff095219 */ /* 0x000fe20000011602 */
[----:B------:R-:W-:-:S04]  /*8d30*/  IMAD.MOV R3, RZ, RZ, -R7 ;  /* 0x000000ffff037224 */ /* 0x000fc800078e0a07 */
[----:B------:R-:W-:Y:S01]  /*8d40*/  IMAD R2, R11, R3, R6 ;  /* 0x000000030b027224 */ /* 0x000fe200078e0206 */
[----:B------:R-:W-:-:S05]  /*8d50*/  IADD3 R3, -R9, RZ, RZ ;  /* 0x000000ff09037210 */ /* 0x000fca0007ffe1ff */
[----:B------:R-:W-:Y:S01]  /*8d60*/  IMAD R3, R8, R3, R7 ;  /* 0x0000000308037224 */ /* 0x000fe200078e0207 */
[----:B------:R-:W-:Y:S06]  /*8d70*/  BRA.DIV UR4, `(.L_x_96) ;  /* 0x0000001204f07947 */ /* 0x000fec000b800000 */
[----:B------:R-:W-:-:S13]  /*8d80*/  ELECT P6, URZ, PT ;  /* 0x00000000003f782f */ /* 0x000fda00038c0000 */
.L_x_137:
[----:B------:R-:W1:Y:S01]  /*8d90*/  LDC R6, c[0x0][0x28c] ;  /* 0x0000a300ff067b82 */ /* 0x000e620000000800 */
[----:B------:R-:W-:Y:S01]  /*8da0*/  BSSY B1, `(.L_x_97) ;  /* 0x0000032000017945 */ /* 0x000fe20003800000 */
[----:B-1----:R-:W-:-:S13]  /*8db0*/  ISETP.GT.AND P3, PT, R6, RZ, P6 ;  /* 0x000000ff0600720c */ /* 0x002fda0003764270 */
[----:B------:R-:W-:Y:S05]  /*8dc0*/  @!P3 BRA `(.L_x_98) ;  /* 0x0000000000bcb947 */ /* 0x000fea0003800000 */
[----:B------:R-:W1:Y:S01]  /*8dd0*/  S2R R8, SR_CgaCtaId ;  /* 0x0000000000087919 */ /* 0x000e620000008800 */
[----:B------:R-:W-:-:S04]  /*8de0*/  MOV R7, 0x400 ;  /* 0x0000040000077802 */ /* 0x000fc80000000f00 */
[----:B-1----:R-:W-:Y:S02]  /*8df0*/  LEA R10, R8, R7, 0x18 ;  /* 0x00000007080a7211 */ /* 0x002fe400078ec0ff */
[----:B------:R-:W-:-:S03]  /*8e00*/  SHF.L.U32 R7, R0, 0x1f, RZ ;  /* 0x0000001f00077819 */ /* 0x000fc600000006ff */
[----:B------:R-:W-:-:S04]  /*8e10*/  IMAD R8, R5, 0x8, R10 ;  /* 0x0000000805087824 */ /* 0x000fc800078e020a */
[----:B------:R-:W1:Y:S02]  /*8e20*/  SYNCS.PHASECHK.TRANS64.TRYWAIT P4, [R8+URZ+0x19428], R7 ;  /* 0x01942807080075a7 */ /* 0x000e64000808017f */
[----:B-1----:R-:W-:Y:S05]  /*8e30*/  @!P4 BRA `(.L_x_99) ;  /* 0x0000001000e0c947 */ /* 0x002fea0003800000 */
.L_x_138:
[----:B------:R-:W-:Y:S01]  /*8e40*/  UPRMT UR4, UR20, 0x9910, URZ ;  /* 0x0000991014047896 */ /* 0x000fe2000800003f */
[----:B-1----:R-:W-:-:S03]  /*8e50*/  @P2 MOV R7, 0x3000 ;  /* 0x0000300000072802 */ /* 0x002fc60000000f00 */
[----:B------:R-:W-:Y:S01]  /*8e60*/  UISETP.NE.AND UP0, UPT, UR4, 0x2, UPT ;  /* 0x000000020400788c */ /* 0x000fe2000bf05270 */
[----:B------:R1:W-:Y:S05]  /*8e70*/  @P2 SYNCS.ARRIVE.TRANS64 RZ, [R8+URZ+0x19400], R7 ;  /* 0x0194000708ff29a7 */ /* 0x0003ea000800003f */
[----:B------:R-:W-:-:S13]  /*8e80*/  PLOP3.LUT P4, PT, PT, PT, UP0, 0x80, 0x0 ;  /* 0x000000000000781c */ /* 0x000fda0003f8f008 */
[----:B-1----:R-:W-:Y:S05]  /*8e90*/  @P4 BRA `(.L_x_100) ;  /* 0x0000000000044947 */ /* 0x002fea0003800000 */
[----:B------:R-:W-:Y:S01]  /*8ea0*/  BPT.TRAP 0x1 ;  /* 0x000000040000795c */ /* 0x000fe20000300000 */
.L_x_100:
[----:B------:R-:W-:Y:S05]  /*8eb0*/  @P0 BRA `(.L_x_101) ;  /* 0x0000000000040947 */ /* 0x000fea0003800000 */
[----:B------:R-:W-:Y:S01]  /*8ec0*/  BPT.TRAP 0x1 ;  /* 0x000000040000795c */ /* 0x000fe20000300000 */
.L_x_101:
[----:B------:R-:W-:Y:S01]  /*8ed0*/  IMAD R10, R5, 0x3000, R10 ;  /* 0x00003000050a7824 */ /* 0x000fe200078e020a */
[----:B------:R-:W-:Y:S01]  /*8ee0*/  R2UR UR9, R8 ;  /* 0x00000000080972ca */ /* 0x000fe200000e0000 */
[----:B------:R-:W-:Y:S01]  /*8ef0*/  UIADD3 UR4, UP0, UR16, 0x1f0, URZ ;  /* 0x000001f010047890 */ /* 0x000fe2000ff1e03f */
[----:B------:R-:W-:Y:S01]  /*8f00*/  R2UR UR12, R2 ;  /* 0x00000000020c72ca */ /* 0x000fe200000e0000 */
[----:B------:R-:W-:Y:S01]  /*8f10*/  UMOV UR10, URZ ;  /* 0x0000003f000a7c82 */ /* 0x000fe20008000000 */
[----:B------:R-:W-:Y:S01]  /*8f20*/  R2UR UR8, R10 ;  /* 0x000000000a0872ca */ /* 0x000fe200000e0000 */
[----:B------:R-:W-:Y:S01]  /*8f30*/  UIADD3.X UR5, URZ, UR17, URZ, UP0, !UPT ;  /* 0x000000113f057290 */ /* 0x000fe200087fe43f */
[----:B------:R-:W-:Y:S01]  /*8f40*/  R2UR UR13, R3 ;  /* 0x00000000030d72ca */ /* 0x000fe200000e0000 */
[----:B------:R-:W-:Y:S01]  /*8f50*/  UMOV UR6, 0x0 ;  /* 0x0000000000067882 */ /* 0x000fe20000000000 */
[----:B------:R-:W-:Y:S01]  /*8f60*/  UMOV UR7, 0x10000000 ;  /* 0x1000000000077882 */ /* 0x000fe20000000000 */
[----:B------:R-:W-:Y:S01]  /*8f70*/  UMOV UR11, URZ ;  /* 0x0000003f000b7c82 */ /* 0x000fe20008000000 */
[----:B------:R-:W-:Y:S01]  /*8f80*/  UMOV UR19, 0x20 ;  /* 0x0000002000137882 */ /* 0x000fe20000000000 */
[----:B------:R-:W-:-:S02]  /*8f90*/  VIADD R5, R5, 0x1 ;  /* 0x0000000105057836 */ /* 0x000fc40000000000 */
[----:B------:R-:W-:-:S03]  /*8fa0*/  UIADD3 UR9, UR9, 0x19400, URZ ;  /* 0x0001940009097890 */ /* 0x000fc6000fffe03f */
[C---:B------:R-:W-:Y:S01]  /*8fb0*/  ISETP.NE.AND P4, PT, R5.reuse, 0x5, PT ;  /* 0x000000050500780c */ /* 0x040fe20003f85270 */
[----:B------:R-:W-:Y:S02]  /*8fc0*/  UIADD3 UR14, UR8, 0x6000, URZ ;  /* 0x00006000080e7890 */ /* 0x000fe4000fffe03f */
[----:B------:R-:W-:Y:S01]  /*8fd0*/  UIADD3 UR15, UR8, 0x7000, URZ ;  /* 0x00007000080f7890 */ /* 0x000fe2000fffe03f */
[----:B------:R-:W-:Y:S01]  /*8fe0*/  SEL R7, RZ, 0x1, P4 ;  /* 0x00000001ff077807 */ /* 0x000fe20002000000 */
[----:B------:R-:W-:Y:S01]  /*8ff0*/  UIADD3 UR18, UR8, 0x8000, URZ ;  /* 0x0000800008127890 */ /* 0x000fe2000fffe03f */
[----:B------:R-:W-:Y:S02]  /*9000*/  SEL R5, R5, RZ, P4 ;  /* 0x000000ff05057207 */ /* 0x000fe40002000000 */
[----:B------:R-:W-:Y:S01]  /*9010*/  UMOV UR8, UR14 ;  /* 0x0000000e00087c82 */ /* 0x000fe20008000000 */
[----:B------:R-:W-:Y:S01]  /*9020*/  UMOV UR14, 0x40 ;  /* 0x00000040000e7882 */ /* 0x000fe20000000000 */
[----:B------:R1:W-:Y:S01]  /*9030*/  UTMALDG.4D [UR8], [UR4], desc[UR6] ;  /* 0x00000608040075b4 */ /* 0x0003e20008019000 */
[----:B------:R-:W-:Y:S01]  /*9040*/  LOP3.LUT R0, R0, R7, RZ, 0x3c, !PT ;  /* 0x0000000700007212 */ /* 0x000fe200078e3cff */
[----:B-1----:R-:W-:Y:S01]  /*9050*/  UMOV UR8, UR15 ;  /* 0x0000000f00087c82 */ /* 0x002fe20008000000 */
[----:B------:R-:W-:-:S02]  /*9060*/  UMOV UR10, UR19 ;  /* 0x00000013000a7c82 */ /* 0x000fc40008000000 */
[----:B------:R1:W-:Y:S02]  /*9070*/  UTMALDG.4D [UR8], [UR4], desc[UR6] ;  /* 0x00000608040075b4 */ /* 0x0003e40008019000 */
[----:B-1----:R-:W-:Y:S01]  /*9080*/  UMOV UR8, UR18 ;  /* 0x0000001200087c82 */ /* 0x002fe20008000000 */
[----:B------:R-:W-:Y:S02]  /*9090*/  UMOV UR10, UR14 ;  /* 0x0000000e000a7c82 */ /* 0x000fe40008000000 */
[----:B------:R1:W-:Y:S02]  /*90a0*/  UTMALDG.4D [UR8], [UR4], desc[UR6] ;  /* 0x00000608040075b4 */ /* 0x0003e40008019000 */
[----:B-1----:R-:W-:Y:S01]  /*90b0*/  NOP ;  /* 0x0000000000007918 */ /* 0x002fe20000000000 */
.L_x_98:
[----:B------:R-:W-:Y:S05]  /*90c0*/  BSYNC B1 ;  /* 0x0000000000017941 */ /* 0x000fea0003800000 */
.L_x_97:
        /* <DEDUP_REMOVED lines=10> */
.L_x_103:
[----:B------:R-:W-:Y:S05]  /*9170*/  BSYNC B1 ;  /* 0x0000000000017941 */ /* 0x000fea0003800000 */
.L_x_102:
[----:B------:R-:W-:Y:S01]  /*9180*/  BSSY B1, `(.L_x_105) ;  /* 0x0000033000017945 */ /* 0x000fe20003800000 */
[----:B------:R-:W-:-:S03]  /*9190*/  MOV R9, RZ ;  /* 0x000000ff00097202 */ /* 0x000fc60000000f00 */
        /* <DEDUP_REMOVED lines=8> */
.L_x_139:
[----:B------:R-:W-:Y:S01]  /*9220*/  UPRMT UR4, UR20, 0x9910, URZ ;  /* 0x0000991014047896 */ /* 0x000fe2000800003f */
[----:B-1----:R-:W-:-:S03]  /*9230*/  @P2 MOV R8, 0x3000 ;  /* 0x0000300000082802 */ /* 0x002fc60000000f00 */
[----:B------:R-:W-:Y:S01]  /*9240*/  UISETP.NE.AND UP0, UPT, UR4, 0x2, UPT ;  /* 0x000000020400788c */ /* 0x000fe2000bf05270 */
[----:B------:R1:W-:Y:S05]  /*9250*/  @P2 SYNCS.ARRIVE.TRANS64 RZ, [R7+URZ+0x19400], R8 ;  /* 0x0194000807ff29a7 */ /* 0x0003ea000800003f */
[----:B------:R-:W-:-:S13]  /*9260*/  PLOP3.LUT P3, PT, PT, PT, UP0, 0x80, 0x0 ;  /* 0x000000000000781c */ /* 0x000fda0003f6f008 */
[----:B-1----:R-:W-:Y:S05]  /*9270*/  @P3 BRA `(.L_x_108) ;  /* 0x0000000000043947 */ /* 0x002fea0003800000 */
[----:B------:R-:W-:Y:S01]  /*9280*/  BPT.TRAP 0x1 ;  /* 0x000000040000795c */ /* 0x000fe20000300000 */
.L_x_108:
[----:B------:R-:W-:Y:S05]  /*9290*/  @P0 BRA `(.L_x_109) ;  /* 0x0000000000040947 */ /* 0x000fea0003800000 */
[----:B------:R-:W-:Y:S01]  /*92a0*/  BPT.TRAP 0x1 ;  /* 0x000000040000795c */ /* 0x000fe20000300000 */
.L_x_109:
        /* <DEDUP_REMOVED lines=12> */
[----:B------:R-:W-:Y:S01]  /*9370*/  VIADD R5, R5, 0x1 ;  /* 0x0000000105057836 */ /* 0x000fe20000000000 */
[----:B------:R-:W-:Y:S01]  /*9380*/  MOV R9, 0x1 ;  /* 0x0000000100097802 */ /* 0x000fe20000000f00 */
        /* <DEDUP_REMOVED lines=17> */
[----:B--2---:R-:W-:Y:S01]  /*94a0*/  NOP ;  /* 0x0000000000007918 */ /* 0x004fe20000000000 */
.L_x_106:
[----:B------:R-:W-:Y:S05]  /*94b0*/  BSYNC B1 ;  /* 0x0000000000017941 */ /* 0x000fea0003800000 */
.L_x_105:
[----:B------:R-:W-:-:S13]  /*94c0*/  ISETP.GE.AND P3, PT, R6, 0x41, PT ;  /* 0x000000410600780c */ /* 0x000fda0003f66270 */
[----:B------:R-:W-:Y:S05]  /*94d0*/  @!P3 BRA `(.L_x_110) ;  /* 0x0000000400c8b947 */ /* 0x000fea0003800000 */
[----:B------:R-:W-:Y:S01]  /*94e0*/  VIADD R6, R6, 0x3f ;  /* 0x0000003f06067836 */ /* 0x000fe20000000000 */
[----:B------:R-:W-:Y:S04]  /*94f0*/  BSSY B1, `(.L_x_110) ;  /* 0x0000070000017945 */ /* 0x000fe80003800000 */
[----:B-1----:R-:W-:-:S04]  /*9500*/  SHF.R.S32.HI R7, RZ, 0x1f, R6 ;  /* 0x0000001fff077819 */ /* 0x002fc80000011406 */
[----:B------:R-:W-:-:S04]  /*9510*/  LEA.HI R4, R7, R6, RZ, 0x6 ;  /* 0x0000000607047211 */ /* 0x000fc800078f30ff */
[----:B------:R-:W-:-:S04]  /*9520*/  SHF.R.S32.HI R4, RZ, 0x6, R4 ;  /* 0x00000006ff047819 */ /* 0x000fc80000011404 */
[----:B------:R-:W-:-:S07]  /*9530*/  SHF.L.U32 R4, R4, 0x1, RZ ;  /* 0x0000000104047819 */ /* 0x000fce00000006ff */
.L_x_121:
[----:B------:R-:W-:Y:S04]  /*9540*/  BSSY B2, `(.L_x_111) ;  /* 0x0000032000027945 */ /* 0x000fe80003800000 */
[----:B------:R-:W-:Y:S05]  /*9550*/  @!P6 BRA `(.L_x_112) ;  /* 0x0000000000c0e947 */ /* 0x000fea0003800000 */
[----:B------:R-:W1:Y:S01]  /*9560*/  S2R R7, SR_CgaCtaId ;  /* 0x0000000000077919 */ /* 0x000e620000008800 */
[----:B------:R-:W-:Y:S02]  /*9570*/  MOV R6, 0x400 ;  /* 0x0000040000067802 */ /* 0x000fe40000000f00 */
[----:B------:R-:W-:Y:S02]  /*9580*/  SHF.L.U32 R8, R0, 0x1f, RZ ;  /* 0x0000001f00087819 */ /* 0x000fe400000006ff */
[----:B-1----:R-:W-:-:S05]  /*9590*/  LEA R6, R7, R6, 0x18 ;  /* 0x0000000607067211 */ /* 0x002fca00078ec0ff */
[----:B------:R-:W-:-:S04]  /*95a0*/  IMAD R7, R5, 0x8, R6 ;  /* 0x0000000805077824 */ /* 0x000fc800078e0206 */
[----:B------:R-:W1:Y:S02]  /*95b0*/  SYNCS.PHASECHK.TRANS64.TRYWAIT P3, [R7+URZ+0x19428], R8 ;  /* 0x01942808070075a7 */ /* 0x000e64000806017f */
[----:B-1----:R-:W-:Y:S05]  /*95c0*/  @!P3 BRA `(.L_x_113) ;  /* 0x0000000c0038b947 */ /* 0x002fea0003800000 */
.L_x_140:
[----:B------:R-:W-:Y:S01]  /*95d0*/  UPRMT UR4, UR20, 0x9910, URZ ;  /* 0x0000991014047896 */ /* 0x000fe2000800003f */
[----:B-1----:R-:W-:-:S03]  /*95e0*/  @P2 MOV R8, 0x3000 ;  /* 0x0000300000082802 */ /* 0x002fc60000000f00 */
[----:B------:R-:W-:Y:S01]  /*95f0*/  UISETP.NE.AND UP0, UPT, UR4, 0x2, UPT ;  /* 0x000000020400788c */ /* 0x000fe2000bf05270 */
[----:B------:R1:W-:Y:S05]  /*9600*/  @P2 SYNCS.ARRIVE.TRANS64 RZ, [R7+URZ+0x19400], R8 ;  /* 0x0194000807ff29a7 */ /* 0x0003ea000800003f */
[----:B------:R-:W-:-:S13]  /*9610*/  PLOP3.LUT P3, PT, PT, PT, UP0, 0x80, 0x0 ;  /* 0x000000000000781c */ /* 0x000fda0003f6f008 */
[----:B-1----:R-:W-:Y:S05]  /*9620*/  @P3 BRA `(.L_x_114) ;  /* 0x0000000000043947 */ /* 0x002fea0003800000 */
[----:B------:R-:W-:Y:S01]  /*9630*/  BPT.TRAP 0x1 ;  /* 0x000000040000795c */ /* 0x000fe20000300000 */
.L_x_114:
[----:B------:R-:W-:Y:S05]  /*9640*/  @P0 BRA `(.L_x_115) ;  /* 0x0000000000040947 */ /* 0x000fea0003800000 */
[----:B------:R-:W-:Y:S01]  /*9650*/  BPT.TRAP 0x1 ;  /* 0x000000040000795c */ /* 0x000fe20000300000 */
.L_x_115:
        /* <DEDUP_REMOVED lines=9> */
[----:B------:R-:W-:Y:S01]  /*96f0*/  R2UR UR13, R3 ;  /* 0x00000000030d72ca */ /* 0x000fe200000e0000 */
[----:B------:R-:W-:Y:S01]  /*9700*/  UMOV UR7, 0x10000000 ;  /* 0x1000000000077882 */ /* 0x000fe20000000000 */
[----:B------:R-:W-:Y:S01]  /*9710*/  UMOV UR18, 0x20 ;  /* 0x0000002000127882 */ /* 0x000fe20000000000 */
[----:B------:R-:W-:-:S02]  /*9720*/  VIADD R5, R5, 0x1 ;  /* 0x0000000105057836 */ /* 0x000fc40000000000 */
[----:B------:R-:W-:Y:S02]  /*9730*/  UIADD3 UR9, UR9, 0x19400, URZ ;  /* 0x0001940009097890 */ /* 0x000fe4000fffe03f */
[----:B------:R-:W-:Y:S01]  /*9740*/  USHF.L.U32 UR11, UR11, 0x6, URZ ;  /* 0x000000060b0b7899 */ /* 0x000fe2000800063f */
        /* <DEDUP_REMOVED lines=17> */
.L_x_112:
[----:B------:R-:W-:Y:S05]  /*9860*/  BSYNC B2 ;  /* 0x0000000000027941 */ /* 0x000fea0003800000 */
.L_x_111:
[----:B------:R-:W-:Y:S01]  /*9870*/  ISETP.LT.OR P3, PT, R4, 0x4, !P6 ;  /* 0x000000040400780c */ /* 0x000fe20007761670 */
[----:B------:R-:W-:-:S12]  /*9880*/  BSSY B2, `(.L_x_116) ;  /* 0x0000033000027945 */ /* 0x000fd80003800000 */
[----:B------:R-:W-:Y:S05]  /*9890*/  @P3 BRA `(.L_x_117) ;  /* 0x0000000000c43947 */ /* 0x000fea0003800000 */
[----:B------:R-:W1:Y:S01]  /*98a0*/  S2R R7, SR_CgaCtaId ;  /* 0x0000000000077919 */ /* 0x000e620000008800 */
[----:B------:R-:W-:Y:S02]  /*98b0*/  MOV R6, 0x400 ;  /* 0x0000040000067802 */ /* 0x000fe40000000f00 */
[----:B------:R-:W-:Y:S02]  /*98c0*/  SHF.L.U32 R8, R0, 0x1f, RZ ;  /* 0x0000001f00087819 */ /* 0x000fe400000006ff */
[----:B-1----:R-:W-:-:S04]  /*98d0*/  LEA R6, R7, R6, 0x18 ;  /* 0x0000000607067211 */ /* 0x002fc800078ec0ff */
[----:B------:R-:W-:-:S04]  /*98e0*/  LEA R7, R5, R6, 0x3 ;  /* 0x0000000605077211 */ /* 0x000fc800078e18ff */
[----:B------:R-:W1:Y:S02]  /*98f0*/  SYNCS.PHASECHK.TRANS64.TRYWAIT P3, [R7+URZ+0x19428], R8 ;  /* 0x01942808070075a7 */ /* 0x000e64000806017f */
[----:B-1----:R-:W-:Y:S05]  /*9900*/  @!P3 BRA `(.L_x_118) ;  /* 0x00000008007cb947 */ /* 0x002fea0003800000 */
.L_x_141:
[----:B------:R-:W-:Y:S01]  /*9910*/  UPRMT UR4, UR20, 0x9910, URZ ;  /* 0x0000991014047896 */ /* 0x000fe2000800003f */
[----:B-1----:R-:W-:-:S03]  /*9920*/  @P1 IMAD.MOV.U32 R8, RZ, RZ, 0x3000 ;  /* 0x00003000ff081424 */ /* 0x002fc600078e00ff */
[----:B------:R-:W-:Y:S01]  /*9930*/  UISETP.NE.AND UP0, UPT, UR4, 0x2, UPT ;  /* 0x000000020400788c */ /* 0x000fe2000bf05270 */
[----:B------:R1:W-:Y:S05]  /*9940*/  @P1 SYNCS.ARRIVE.TRANS64 RZ, [R7+URZ+0x19400], R8 ;  /* 0x0194000807ff19a7 */ /* 0x0003ea000800003f */
[----:B------:R-:W-:-:S13]  /*9950*/  PLOP3.LUT P3, PT, PT, PT, UP0, 0x80, 0x0 ;  /* 0x000000000000781c */ /* 0x000fda0003f6f008 */
[----:B-1----:R-:W-:Y:S05]  /*9960*/  @P3 BRA `(.L_x_119) ;  /* 0x0000000000043947 */ /* 0x002fea0003800000 */
[----:B------:R-:W-:Y:S01]  /*9970*/  BPT.TRAP 0x1 ;  /* 0x000000040000795c */ /* 0x000fe20000300000 */
.L_x_119:
[----:B------:R-:W-:Y:S05]  /*9980*/  @P0 BRA `(.L_x_120) ;  /* 0x0000000000040947 */ /* 0x000fea0003800000 */
[----:B------:R-:W-:Y:S01]  /*9990*/  BPT.TRAP 0x1 ;  /* 0x000000040000795c */ /* 0x000fe20000300000 */
.L_x_120:
        /* <DEDUP_REMOVED lines=12> */
[----:B------:R-:W-:Y:S01]  /*9a60*/  IADD3 R5, R5, 0x1, RZ ;  /* 0x0000000105057810 */ /* 0x000fe20007ffe0ff */
[----:B------:R-:W-:Y:S01]  /*9a70*/  VIADD R9, R9, 0x1 ;  /* 0x0000000109097836 */ /* 0x000fe20000000000 */
[----:B------:R-:W-:-:S02]  /*9a80*/  UIADD3 UR9, UR9, 0x19400, URZ ;  /* 0x0001940009097890 */ /* 0x000fc4000fffe03f */
        /* <DEDUP_REMOVED lines=18> */
.L_x_117:
[----:B------:R-:W-:Y:S05]  /*9bb0*/  BSYNC B2 ;  /* 0x0000000000027941 */ /* 0x000fea0003800000 */
.L_x_116:
[C---:B------:R-:W-:Y:S02]  /*9bc0*/  ISETP.GT.AND P3, PT, R4.reuse, 0x4, PT ;  /* 0x000000040400780c */ /* 0x040fe40003f64270 */
[----:B------:R-:W-:-:S11]  /*9bd0*/  IADD3 R4, R4, -0x2, RZ ;  /* 0xfffffffe04047810 */ /* 0x000fd60007ffe0ff */
[----:B------:R-:W-:Y:S05]  /*9be0*/  @P3 BRA `(.L_x_121) ;  /* 0xfffffff800543947 */ /* 0x000fea000383ffff */
[----:B------:R-:W-:Y:S05]  /*9bf0*/  BSYNC B1 ;  /* 0x0000000000017941 */ /* 0x000fea0003800000 */
.L_x_110:
[----:B------:R-:W-:Y:S01]  /*9c00*/  VIADD R17, R17, UR21 ;  /* 0x0000001511117c36 */ /* 0x000fe20008000000 */
[----:B------:R-:W-:Y:S01]  /*9c10*/  ULDC UR4, c[0x0][0xa00] ;  /* 0x0002800000047ab9 */ /* 0x000fe20000000800 */
[----:B-1----:R-:W-:-:S03]  /*9c20*/  PRMT R4, RZ, 0x7610, R4 ;  /* 0x00007610ff047816 */ /* 0x002fc60000000004 */
[----:B------:R-:W-:-:S13]  /*9c30*/  ISETP.GE.AND P3, PT, R17, UR4, PT ;  /* 0x0000000411007c0c */ /* 0x000fda000bf66270 */
[----:B------:R-:W-:Y:S05]  /*9c40*/  @!P3 BRA `(.L_x_122) ;  /* 0xffffffec00e8b947 */ /* 0x000fea000383ffff */
[----:B------:R-:W-:Y:S05]  /*9c50*/  BSYNC B0 ;  /* 0x0000000000007941 */ /* 0x000fea0003800000 */
.L_x_95:
[----:B------:R-:W-:Y:S05]  /*9c60*/  EXIT ;  /* 0x000000000000794d */ /* 0x000fea0003800000 */
.L_x_17:
[----:B-1----:R-:W-:-:S04]  /*9c70*/  MOV R3, UR4 ;  /* 0x0000000400037c02 */ /* 0x002fc80008000f00 */
[----:B------:R1:W2:Y:S03]  /*9c80*/  SYNCS.PHASECHK.TRANS64.TRYWAIT P1, [R3+URZ+0x19450], R0 ;  /* 0x01945000030075a7 */ /* 0x0002a6000802017f */
[----:B--2---:R-:W-:Y:S05]  /*9c90*/  @!P1 NANOSLEEP.SYNCS 0x989680 ;  /* 0x009896800000995d */ /* 0x004fea0003900000 */
[----:B------:R-:W2:Y:S02]  /*9ca0*/  @!P1 SYNCS.PHASECHK.TRANS64 P1, [R3+URZ+0x19450], R0 ;  /* 0x01945000030095a7 */ /* 0x000ea4000802007f */
[----:B--2---:R-:W-:Y:S05]  /*9cb0*/  @!P1 BRA `(.L_x_17) ;  /* 0xfffffffc00ec9947 */ /* 0x004fea000383ffff */
[----:B------:R-:W-:Y:S05]  /*9cc0*/  BRA `(.L_x_123) ;  /* 0xffffff74007c7947 */ /* 0x000fea000383ffff */
.L_x_19:
[----:B-1----:R-:W-:-:S04]  /*9cd0*/  IMAD.U32 R5, RZ, RZ, UR31 ;  /* 0x0000001fff057e24 */ /* 0x002fc8000f8e00ff */
[----:B------:R1:W2:Y:S03]  /*9ce0*/  SYNCS.PHASECHK.TRANS64.TRYWAIT P1, [R5+URZ+0x19400], R0 ;  /* 0x01940000050075a7 */ /* 0x0002a6000802017f */
[----:B--2---:R-:W-:Y:S05]  /*9cf0*/  @!P1 NANOSLEEP.SYNCS 0x989680 ;  /* 0x009896800000995d */ /* 0x004fea0003900000 */
[----:B------:R-:W2:Y:S02]  /*9d00*/  @!P1 SYNCS.PHASECHK.TRANS64 P1, [R5+URZ+0x19400], R0 ;  /* 0x01940000050095a7 */ /* 0x000ea4000802007f */
[----:B--2---:R-:W-:Y:S05]  /*9d10*/  @!P1 BRA `(.L_x_19) ;  /* 0xfffffffc00ec9947 */ /* 0x004fea000383ffff */
[----:B------:R-:W-:Y:S05]  /*9d20*/  BRA `(.L_x_124) ;  /* 0xffffff7400907947 */ /* 0x000fea000383ffff */
.L_x_20:
[----:B-1----:R-:W-:-:S04]  /*9d30*/  MOV R0, UR28 ;  /* 0x0000001c00007c02 */ /* 0x002fc80008000f00 */
[----:B------:R1:W2:Y:S03]  /*9d40*/  SYNCS.PHASECHK.TRANS64.TRYWAIT P1, [R0+URZ+-0x8], R3 ;  /* 0xfffff803000075a7 */ /* 0x0002a6000802017f */
[----:B--2---:R-:W-:Y:S05]  /*9d50*/  @!P1 NANOSLEEP.SYNCS 0x989680 ;  /* 0x009896800000995d */ /* 0x004fea0003900000 */
[----:B------:R-:W2:Y:S02]  /*9d60*/  @!P1 SYNCS.PHASECHK.TRANS64 P1, [R0+URZ+-0x8], R3 ;  /* 0xfffff803000095a7 */ /* 0x000ea4000802007f */
[----:B--2---:R-:W-:Y:S05]  /*9d70*/  @!P1 BRA `(.L_x_20) ;  /* 0xfffffffc00ec9947 */ /* 0x004fea000383ffff */
[----:B------:R-:W-:Y:S05]  /*9d80*/  BRA `(.L_x_125) ;  /* 0xffffff7400807947 */ /* 0x000fea000383ffff */
.L_x_22:
[----:B-1----:R-:W-:-:S04]  /*9d90*/  IMAD.U32 R8, RZ, RZ, UR6 ;  /* 0x00000006ff087e24 */ /* 0x002fc8000f8e00ff */
[----:B------:R1:W2:Y:S03]  /*9da0*/  SYNCS.PHASECHK.TRANS64.TRYWAIT P1, [R8+URZ+0x19400], R7 ;  /* 0x01940007080075a7 */ /* 0x0002a6000802017f */
[----:B--2---:R-:W-:Y:S05]  /*9db0*/  @!P1 NANOSLEEP.SYNCS 0x989680 ;  /* 0x009896800000995d */ /* 0x004fea0003900000 */
[----:B------:R-:W2:Y:S02]  /*9dc0*/  @!P1 SYNCS.PHASECHK.TRANS64 P1, [R8+URZ+0x19400], R7 ;  /* 0x01940007080095a7 */ /* 0x000ea4000802007f */
[----:B--2---:R-:W-:Y:S05]  /*9dd0*/  @!P1 BRA `(.L_x_22) ;  /* 0xfffffffc00ec9947 */ /* 0x004fea000383ffff */
[----:B------:R-:W-:Y:S05]  /*9de0*/  BRA `(.L_x_126) ;  /* 0xffffff8c00387947 */ /* 0x000fea000383ffff */
.L_x_27:
[----:B-1----:R-:W-:-:S04]  /*9df0*/  MOV R5, UR6 ;  /* 0x0000000600057c02 */ /* 0x002fc80008000f00 */
[----:B------:R1:W2:Y:S03]  /*9e00*/  SYNCS.PHASECHK.TRANS64.TRYWAIT P2, [R5+URZ+0x19400], R4 ;  /* 0x01940004050075a7 */ /* 0x0002a6000804017f */
[----:B--2---:R-:W-:Y:S05]  /*9e10*/  @!P2 NANOSLEEP.SYNCS 0x989680 ;  /* 0x009896800000a95d */ /* 0x004fea0003900000 */
[----:B------:R-:W2:Y:S02]  /*9e20*/  @!P2 SYNCS.PHASECHK.TRANS64 P2, [R5+URZ+0x19400], R4 ;  /* 0x019400040500a5a7 */ /* 0x000ea4000804007f */
[----:B--2---:R-:W-:Y:S05]  /*9e30*/  @!P2 BRA `(.L_x_27) ;  /* 0xfffffffc00eca947 */ /* 0x004fea000383ffff */
[----:B------:R-:W-:Y:S05]  /*9e40*/  BRA `(.L_x_127) ;  /* 0xffffff8c00f07947 */ /* 0x000fea000383ffff */
.L_x_31:
[----:B-1----:R-:W-:-:S04]  /*9e50*/  IMAD.U32 R9, RZ, RZ, UR6 ;  /* 0x00000006ff097e24 */ /* 0x002fc8000f8e00ff */
[----:B------:R1:W2:Y:S03]  /*9e60*/  SYNCS.PHASECHK.TRANS64.TRYWAIT P2, [R9+URZ+0x19400], R10 ;  /* 0x0194000a090075a7 */ /* 0x0002a6000804017f */
[----:B--2---:R-:W-:Y:S05]  /*9e70*/  @!P2 NANOSLEEP.SYNCS 0x989680 ;  /* 0x009896800000a95d */ /* 0x004fea0003900000 */
[----:B------:R-:W2:Y:S02]  /*9e80*/  @!P2 SYNCS.PHASECHK.TRANS64 P2, [R9+URZ+0x19400], R10 ;  /* 0x0194000a0900a5a7 */ /* 0x000ea4000804007f */
[----:B--2---:R-:W-:Y:S05]  /*9e90*/  @!P2 BRA `(.L_x_31) ;  /* 0xfffffffc00eca947 */ /* 0x004fea000383ffff */
[----:B------:R-:W-:Y:S05]  /*9ea0*/  BRA `(.L_x_30) ;  /* 0xffffffa400707947 */ /* 0x000fea000383ffff */
.L_x_39:
[----:B-1----:R-:W-:-:S04]  /*9eb0*/  MOV R5, UR6 ;  /* 0x0000000600057c02 */ /* 0x002fc80008000f00 */
[----:B------:R1:W2:Y:S03]  /*9ec0*/  SYNCS.PHASECHK.TRANS64.TRYWAIT P2, [R5+URZ+0x19400], R4 ;  /* 0x01940004050075a7 */ /* 0x0002a6000804017f */
[----:B--2---:R-:W-:Y:S05]  /*9ed0*/  @!P2 NANOSLEEP.SYNCS 0x989680 ;  /* 0x009896800000a95d */ /* 0x004fea0003900000 */
[----:B------:R-:W2:Y:S02]  /*9ee0*/  @!P2 SYNCS.PHASECHK.TRANS64 P2, [R5+URZ+0x19400], R4 ;  /* 0x019400040500a5a7 */ /* 0x000ea4000804007f */
[----:B--2---:R-:W-:Y:S05]  /*9ef0*/  @!P2 BRA `(.L_x_39) ;  /* 0xfffffffc00eca947 */ /* 0x004fea000383ffff */
[----:B------:R-:W-:Y:S05]  /*9f00*/  BRA `(.L_x_128) ;  /* 0xffffffa800647947 */ /* 0x000fea000383ffff */
.L_x_43:
[----:B-1----:R-:W-:-:S04]  /*9f10*/  IMAD.U32 R9, RZ, RZ, UR6 ;  /* 0x00000006ff097e24 */ /* 0x002fc8000f8e00ff */
[----:B------:R1:W2:Y:S03]  /*9f20*/  SYNCS.PHASECHK.TRANS64.TRYWAIT P2, [R9+URZ+0x19400], R8 ;  /* 0x01940008090075a7 */ /* 0x0002a6000804017f */
[----:B--2---:R-:W-:Y:S05]  /*9f30*/  @!P2 NANOSLEEP.SYNCS 0x989680 ;  /* 0x009896800000a95d */ /* 0x004fea0003900000 */
[----:B------:R-:W2:Y:S02]  /*9f40*/  @!P2 SYNCS.PHASECHK.TRANS64 P2, [R9+URZ+0x19400], R8 ;  /* 0x019400080900a5a7 */ /* 0x000ea4000804007f */
[----:B--2---:R-:W-:Y:S05]  /*9f50*/  @!P2 BRA `(.L_x_43) ;  /* 0xfffffffc00eca947 */ /* 0x004fea000383ffff */
[----:B------:R-:W-:Y:S05]  /*9f60*/  BRA `(.L_x_42) ;  /* 0xffffffc000e87947 */ /* 0x000fea000383ffff */
.L_x_63:
[----:B-1----:R-:W-:-:S04]  /*9f70*/  MOV R3, UR28 ;  /* 0x0000001c00037c02 */ /* 0x002fc80008000f00 */
[----:B------:R1:W2:Y:S03]  /*9f80*/  SYNCS.PHASECHK.TRANS64.TRYWAIT P1, [R3+URZ+0x8], R0 ;  /* 0x00000800030075a7 */ /* 0x0002a6000802017f */
[----:B--2---:R-:W-:Y:S05]  /*9f90*/  @!P1 NANOSLEEP.SYNCS 0x989680 ;  /* 0x009896800000995d */ /* 0x004fea0003900000 */
[----:B------:R-:W2:Y:S02]  /*9fa0*/  @!P1 SYNCS.PHASECHK.TRANS64 P1, [R3+URZ+0x8], R0 ;  /* 0x00000800030095a7 */ /* 0x000ea4000802007f */
[----:B--2---:R-:W-:Y:S05]  /*9fb0*/  @!P1 BRA `(.L_x_63) ;  /* 0xfffffffc00ec9947 */ /* 0x004fea000383ffff */
[----:B------:R-:W-:Y:S05]  /*9fc0*/  BRA `(.L_x_129) ;  /* 0xffffffcc00ac7947 */ /* 0x000fea000383ffff */
.L_x_80:
[----:B------:R-:W-:Y:S01]  /*9fd0*/  BSSY B1, `(.L_x_130) ;  /* 0x0000006000017945 */ /* 0x000fe20003800000 */
[----:B------:R-:W-:-:S07]  /*9fe0*/  IMAD.MOV.U32 R15, RZ, RZ, -0x1 ;  /* 0xffffffffff0f7424 */ /* 0x000fce00078e00ff */
[----:B------:R-:W-:Y:S05]  /*9ff0*/  WARPSYNC.COLLECTIVE R15, `(.L_x_131) ;  /* 0x000000000f0c7348 */ /* 0x000fea0003c00000 */
[----:B------:R-:W-:Y:S02]  /*a000*/  ELECT P6, UR62, PT ;  /* 0x00000000003e782f */ /* 0x000fe400038c0000 */
[----:B------:R-:W-:Y:S01]  /*a010*/  MOV R14, UR62 ;  /* 0x0000003e000e7c02 */ /* 0x000fe20008000f00 */
[----:B------:R-:W-:Y:S10]  /*a020*/  ENDCOLLECTIVE ;  /* 0x000000000000791b */ /* 0x000ff40003800000 */
.L_x_131:
[----:B------:R-:W-:Y:S05]  /*a030*/  BSYNC B1 ;  /* 0x0000000000017941 */ /* 0x000fea0003800000 */
.L_x_130:
[----:B------:R-:W-:Y:S05]  /*a040*/  BRA `(.L_x_132) ;  /* 0xffffffe000d07947 */ /* 0x000fea000383ffff */
.L_x_83:
[----:B-1----:R1:W2:Y:S02]  /*a050*/  SYNCS.PHASECHK.TRANS64.TRYWAIT P2, [R7+URZ+0x19460], R6 ;  /* 0x01946006070075a7 */ /* 0x0022a4000804017f */
[----:B--2---:R-:W-:Y:S05]  /*a060*/  @!P2 NANOSLEEP.SYNCS 0x989680 ;  /* 0x009896800000a95d */ /* 0x004fea0003900000 */
[----:B------:R-:W2:Y:S02]  /*a070*/  @!P2 SYNCS.PHASECHK.TRANS64 P2, [R7+URZ+0x19460], R6 ;  /* 0x019460060700a5a7 */ /* 0x000ea4000804007f */
[----:B--2---:R-:W-:Y:S05]  /*a080*/  @!P2 BRA `(.L_x_83) ;  /* 0xfffffffc00f0a947 */ /* 0x004fea000383ffff */
[----:B------:R-:W-:Y:S05]  /*a090*/  BRA `(.L_x_133) ;  /* 0xffffffe000f07947 */ /* 0x000fea000383ffff */
.L_x_88:
[----:B-1----:R1:W2:Y:S02]  /*a0a0*/  SYNCS.PHASECHK.TRANS64.TRYWAIT P2, [R7+URZ+0x194b0], R4 ;  /* 0x0194b004070075a7 */ /* 0x0022a4000804017f */
[----:B--2---:R-:W-:Y:S05]  /*a0b0*/  @!P2 NANOSLEEP.SYNCS 0x989680 ;  /* 0x009896800000a95d */ /* 0x004fea0003900000 */
[----:B------:R-:W2:Y:S02]  /*a0c0*/  @!P2 SYNCS.PHASECHK.TRANS64 P2, [R7+URZ+0x194b0], R4 ;  /* 0x0194b0040700a5a7 */ /* 0x000ea4000804007f */
[----:B--2---:R-:W-:Y:S05]  /*a0d0*/  @!P2 BRA `(.L_x_88) ;  /* 0xfffffffc00f0a947 */ /* 0x004fea000383ffff */
[----:B------:R-:W-:Y:S05]  /*a0e0*/  BRA `(.L_x_87) ;  /* 0xffffffe400a87947 */ /* 0x000fea000383ffff */
.L_x_91:
[----:B-1----:R1:W2:Y:S02]  /*a0f0*/  SYNCS.PHASECHK.TRANS64.TRYWAIT P2, [R4+URZ+0x19460], R9 ;  /* 0x01946009040075a7 */ /* 0x0022a4000804017f */
[----:B--2---:R-:W-:Y:S05]  /*a100*/  @!P2 NANOSLEEP.SYNCS 0x989680 ;  /* 0x009896800000a95d */ /* 0x004fea0003900000 */
[----:B------:R-:W2:Y:S02]  /*a110*/  @!P2 SYNCS.PHASECHK.TRANS64 P2, [R4+URZ+0x19460], R9 ;  /* 0x019460090400a5a7 */ /* 0x000ea4000804007f */
[----:B--2---:R-:W-:Y:S05]  /*a120*/  @!P2 BRA `(.L_x_91) ;  /* 0xfffffffc00f0a947 */ /* 0x004fea000383ffff */
[----:B------:R-:W-:Y:S05]  /*a130*/  BRA `(.L_x_134) ;  /* 0xffffffe400bc7947 */ /* 0x000fea000383ffff */
.L_x_96:
[----:B------:R-:W-:Y:S01]  /*a140*/  BSSY B1, `(.L_x_135) ;  /* 0x0000006000017945 */ /* 0x000fe20003800000 */
[----:B------:R-:W-:-:S07]  /*a150*/  MOV R15, 0xffffffff ;  /* 0xffffffff000f7802 */ /* 0x000fce0000000f00 */
[----:B------:R-:W-:Y:S05]  /*a160*/  WARPSYNC.COLLECTIVE R15, `(.L_x_136) ;  /* 0x000000000f0c7348 */ /* 0x000fea0003c00000 */
[----:B------:R-:W-:Y:S02]  /*a170*/  ELECT P6, UR62, PT ;  /* 0x00000000003e782f */ /* 0x000fe400038c0000 */
[----:B------:R-:W-:Y:S01]  /*a180*/  MOV R14, UR62 ;  /* 0x0000003e000e7c02 */ /* 0x000fe20008000f00 */
[----:B------:R-:W-:Y:S10]  /*a190*/  ENDCOLLECTIVE ;  /* 0x000000000000791b */ /* 0x000ff40003800000 */
.L_x_136:
[----:B------:R-:W-:Y:S05]  /*a1a0*/  BSYNC B1 ;  /* 0x0000000000017941 */ /* 0x000fea0003800000 */
.L_x_135:
[----:B------:R-:W-:Y:S05]  /*a1b0*/  BRA `(.L_x_137) ;  /* 0xffffffe800f47947 */ /* 0x000fea000383ffff */
.L_x_99:
[----:B-1----:R1:W2:Y:S02]  /*a1c0*/  SYNCS.PHASECHK.TRANS64.TRYWAIT P4, [R8+URZ+0x19428], R7 ;  /* 0x01942807080075a7 */ /* 0x0022a4000808017f */
[----:B--2---:R-:W-:Y:S05]  /*a1d0*/  @!P4 NANOSLEEP.SYNCS 0x989680 ;  /* 0x009896800000c95d */ /* 0x004fea0003900000 */
[----:B------:R-:W2:Y:S02]  /*a1e0*/  @!P4 SYNCS.PHASECHK.TRANS64 P4, [R8+URZ+0x19428], R7 ;  /* 0x019428070800c5a7 */ /* 0x000ea4000808007f */
[----:B--2---:R-:W-:Y:S05]  /*a1f0*/  @!P4 BRA `(.L_x_99) ;  /* 0xfffffffc00f0c947 */ /* 0x004fea000383ffff */
[----:B------:R-:W-:Y:S05]  /*a200*/  BRA `(.L_x_138) ;  /* 0xffffffec000c7947 */ /* 0x000fea000383ffff */
.L_x_104:
[----:B-1----:R1:W2:Y:S02]  /*a210*/  SYNCS.PHASECHK.TRANS64.TRYWAIT P4, [R4+URZ+0x194b0], R7 ;  /* 0x0194b007040075a7 */ /* 0x0022a4000808017f */
[----:B--2---:R-:W-:Y:S05]  /*a220*/  @!P4 NANOSLEEP.SYNCS 0x989680 ;  /* 0x009896800000c95d */ /* 0x004fea0003900000 */
[----:B------:R-:W2:Y:S02]  /*a230*/  @!P4 SYNCS.PHASECHK.TRANS64 P4, [R4+URZ+0x194b0], R7 ;  /* 0x0194b0070400c5a7 */ /* 0x000ea4000808007f */
[----:B--2---:R-:W-:Y:S05]  /*a240*/  @!P4 BRA `(.L_x_104) ;  /* 0xfffffffc00f0c947 */ /* 0x004fea000383ffff */
[----:B------:R-:W-:Y:S05]  /*a250*/  BRA `(.L_x_103) ;  /* 0xffffffec00c47947 */ /* 0x000fea000383ffff */
.L_x_107:
[----:B-1----:R1:W2:Y:S02]  /*a260*/  SYNCS.PHASECHK.TRANS64.TRYWAIT P3, [R7+URZ+0x19428], R8 ;  /* 0x01942808070075a7 */ /* 0x0022a4000806017f */
[----:B--2---:R-:W-:Y:S05]  /*a270*/  @!P3 NANOSLEEP.SYNCS 0x989680 ;  /* 0x009896800000b95d */ /* 0x004fea0003900000 */
[----:B------:R-:W2:Y:S02]  /*a280*/  @!P3 SYNCS.PHASECHK.TRANS64 P3, [R7+URZ+0x19428], R8 ;  /* 0x019428080700b5a7 */ /* 0x000ea4000806007f */
[----:B--2---:R-:W-:Y:S05]  /*a290*/  @!P3 BRA `(.L_x_107) ;  /* 0xfffffffc00f0b947 */ /* 0x004fea000383ffff */
[----:B------:R-:W-:Y:S05]  /*a2a0*/  BRA `(.L_x_139) ;  /* 0xffffffec00dc7947 */ /* 0x000fea000383ffff */
.L_x_113:
[----:B-1----:R1:W2:Y:S02]  /*a2b0*/  SYNCS.PHASECHK.TRANS64.TRYWAIT P3, [R7+URZ+0x19428], R8 ;  /* 0x01942808070075a7 */ /* 0x0022a4000806017f */
[----:B--2---:R-:W-:Y:S05]  /*a2c0*/  @!P3 NANOSLEEP.SYNCS 0x989680 ;  /* 0x009896800000b95d */ /* 0x004fea0003900000 */
[----:B------:R-:W2:Y:S02]  /*a2d0*/  @!P3 SYNCS.PHASECHK.TRANS64 P3, [R7+URZ+0x19428], R8 ;  /* 0x019428080700b5a7 */ /* 0x000ea4000806007f */
[----:B--2---:R-:W-:Y:S05]  /*a2e0*/  @!P3 BRA `(.L_x_113) ;  /* 0xfffffffc00f0b947 */ /* 0x004fea000383ffff */
[----:B------:R-:W-:Y:S05]  /*a2f0*/  BRA `(.L_x_140) ;  /* 0xfffffff000b47947 */ /* 0x000fea000383ffff */
.L_x_118:
[----:B-1----:R1:W2:Y:S02]  /*a300*/  SYNCS.PHASECHK.TRANS64.TRYWAIT P3, [R7+URZ+0x19428], R8 ;  /* 0x01942808070075a7 */ /* 0x0022a4000806017f */
[----:B--2---:R-:W-:Y:S05]  /*a310*/  @!P3 NANOSLEEP.SYNCS 0x989680 ;  /* 0x009896800000b95d */ /* 0x004fea0003900000 */
[----:B------:R-:W2:Y:S02]  /*a320*/  @!P3 SYNCS.PHASECHK.TRANS64 P3, [R7+URZ+0x19428], R8 ;  /* 0x019428080700b5a7 */ /* 0x000ea4000806007f */
[----:B--2---:R-:W-:Y:S05]  /*a330*/  @!P3 BRA `(.L_x_118) ;  /* 0xfffffffc00f0b947 */ /* 0x004fea000383ffff */
[----:B------:R-:W-:Y:S05]  /*a340*/  BRA `(.L_x_141) ;  /* 0xfffffff400707947 */ /* 0x000fea000383ffff */
        .weak           $__internal_0_$__cuda_sm20_rcp_rn_f32_slowpath
        .type           $__internal_0_$__cuda_sm20_rcp_rn_f32_slowpath,@function
        .size           $__internal_0_$__cuda_sm20_rcp_rn_f32_slowpath,(.L_x_147 - $__internal_0_$__cuda_sm20_rcp_rn_f32_slowpath)
$__internal_0_$__cuda_sm20_rcp_rn_f32_slowpath:
[----:B------:R-:W-:Y:S01]  /*a350*/  IMAD.SHL.U32 R0, R3, 0x2, RZ ;  /* 0x0000000203007824 */ /* 0x000fe200078e00ff */
[----:B------:R-:W-:Y:S04]  /*a360*/  BSSY B2, `(.L_x_142) ;  /* 0x0000030000027945 */ /* 0x000fe80003800000 */
[----:B------:R-:W-:-:S04]  /*a370*/  SHF.R.U32.HI R21, RZ, 0x18, R0 ;  /* 0x00000018ff157819 */ /* 0x000fc80000011600 */
[----:B------:R-:W-:-:S13]  /*a380*/  ISETP.NE.U32.AND P0, PT, R21, RZ, PT ;  /* 0x000000ff1500720c */ /* 0x000fda0003f05070 */
[----:B------:R-:W-:Y:S05]  /*a390*/  @P0 BRA `(.L_x_143) ;  /* 0x0000000000280947 */ /* 0x000fea0003800000 */
[----:B------:R-:W-:-:S04]  /*a3a0*/  SHF.L.U32 R0, R3, 0x1, RZ ;  /* 0x0000000103007819 */ /* 0x000fc800000006ff */
[----:B------:R-:W-:-:S13]  /*a3b0*/  ISETP.NE.AND P0, PT, R0, RZ, PT ;  /* 0x000000ff0000720c */ /* 0x000fda0003f05270 */
[----:B------:R-:W-:Y:S01]  /*a3c0*/  @P0 FFMA R7, R3, 1.84467440737095516160e+19, RZ ;  /* 0x5f80000003070823 */ /* 0x000fe200000000ff */
[----:B------:R-:W-:Y:S08]  /*a3d0*/  @!P0 MUFU.RCP R6, R3 ;  /* 0x0000000300068308 */ /* 0x000ff00000001000 */
[----:B------:R-:W1:Y:S02]  /*a3e0*/  @P0 MUFU.RCP R0, R7 ;  /* 0x0000000700000308 */ /* 0x000e640000001000 */
[----:B-1----:R-:W-:-:S04]  /*a3f0*/  @P0 FFMA R12, R7, R0, -1 ;  /* 0xbf800000070c0423 */ /* 0x002fc80000000000 */
[----:B------:R-:W-:-:S04]  /*a400*/  @P0 FADD.FTZ R13, -R12, -RZ ;  /* 0x800000ff0c0d0221 */ /* 0x000fc80000010100 */
[----:B------:R-:W-:-:S04]  /*a410*/  @P0 FFMA R0, R0, R13, R0 ;  /* 0x0000000d00000223 */ /* 0x000fc80000000000 */
[----:B------:R-:W-:Y:S01]  /*a420*/  @P0 FFMA R6, R0, 1.84467440737095516160e+19, RZ ;  /* 0x5f80000000060823 */ /* 0x000fe200000000ff */
[----:B------:R-:W-:Y:S06]  /*a430*/  BRA `(.L_x_144) ;  /* 0x0000000000887947 */ /* 0x000fec0003800000 */
.L_x_143:
[----:B------:R-:W-:-:S05]  /*a440*/  VIADD R74, R21, 0xffffff03 ;  /* 0xffffff03154a7836 */ /* 0x000fca0000000000 */
[----:B------:R-:W-:-:S13]  /*a450*/  ISETP.GT.U32.AND P0, PT, R74, 0x1, PT ;  /* 0x000000014a00780c */ /* 0x000fda0003f04070 */
[----:B------:R-:W-:Y:S05]  /*a460*/  @P0 BRA `(.L_x_145) ;  /* 0x0000000000780947 */ /* 0x000fea0003800000 */
[----:B------:R-:W-:Y:S02]  /*a470*/  LOP3.LUT R0, R3, 0x7fffff, RZ, 0xc0, !PT ;  /* 0x007fffff03007812 */ /* 0x000fe400078ec0ff */
[----:B------:R-:W-:Y:S02]  /*a480*/  MOV R13, 0x3 ;  /* 0x00000003000d7802 */ /* 0x000fe40000000f00 */
[----:B------:R-:W-:Y:S02]  /*a490*/  LOP3.LUT R0, R0, 0x3f800000, RZ, 0xfc, !PT ;  /* 0x3f80000000007812 */ /* 0x000fe400078efcff */
[----:B------:R-:W-:Y:S02]  /*a4a0*/  SHF.L.U32 R13, R13, R74, RZ ;  /* 0x0000004a0d0d7219 */ /* 0x000fe400000006ff */
[----:B------:R-:W1:Y:S02]  /*a4b0*/  MUFU.RCP R7, R0 ;  /* 0x0000000000077308 */ /* 0x000e640000001000 */
[----:B-1----:R-:W-:-:S04]  /*a4c0*/  FFMA R6, R0, R7, -1 ;  /* 0xbf80000000067423 */ /* 0x002fc80000000007 */
[----:B------:R-:W-:-:S04]  /*a4d0*/  FADD.FTZ R6, -R6, -RZ ;  /* 0x800000ff06067221 */ /* 0x000fc80000010100 */
[CCC-:B------:R-:W-:Y:S01]  /*a4e0*/  FFMA.RM R12, R7.reuse, R6.reuse, R7.reuse ;  /* 0x00000006070c7223 */ /* 0x1c0fe20000004007 */
[----:B------:R-:W-:-:S04]  /*a4f0*/  FFMA.RP R7, R7, R6, R7 ;  /* 0x0000000607077223 */ /* 0x000fc80000008007 */
[C---:B------:R-:W-:Y:S02]  /*a500*/  LOP3.LUT R6, R12.reuse, 0x7fffff, RZ, 0xc0, !PT ;  /* 0x007fffff0c067812 */ /* 0x040fe400078ec0ff */
[----:B------:R-:W-:Y:S02]  /*a510*/  FSETP.NEU.FTZ.AND P0, PT, R12, R7, PT ;  /* 0x000000070c00720b */ /* 0x000fe40003f1d000 */
[----:B------:R-:W-:Y:S02]  /*a520*/  LOP3.LUT R6, R6, 0x800000, RZ, 0xfc, !PT ;  /* 0x0080000006067812 */ /* 0x000fe400078efcff */
[----:B------:R-:W-:Y:S02]  /*a530*/  SEL R7, RZ, 0xffffffff, !P0 ;  /* 0xffffffffff077807 */ /* 0x000fe40004000000 */
[----:B------:R-:W-:-:S03]  /*a540*/  LOP3.LUT R13, R13, R6, RZ, 0xc0, !PT ;  /* 0x000000060d0d7212 */ /* 0x000fc600078ec0ff */
[----:B------:R-:W-:Y:S01]  /*a550*/  IMAD.MOV R7, RZ, RZ, -R7 ;  /* 0x000000ffff077224 */ /* 0x000fe200078e0a07 */
[----:B------:R-:W-:-:S04]  /*a560*/  SHF.R.U32.HI R13, RZ, R74, R13 ;  /* 0x0000004aff0d7219 */ /* 0x000fc8000001160d */
[--C-:B------:R-:W-:Y:S01]  /*a570*/  LOP3.LUT P1, RZ, R7, R74, R6.reuse, 0xf8, !PT ;  /* 0x0000004a07ff7212 */ /* 0x100fe2000782f806 */
[----:B------:R-:W-:Y:S01]  /*a580*/  VIADD R7, R21, 0xffffff04 ;  /* 0xffffff0415077836 */ /* 0x000fe20000000000 */
[C---:B------:R-:W-:Y:S02]  /*a590*/  LOP3.LUT P0, RZ, R13.reuse, 0x1, RZ, 0xc0, !PT ;  /* 0x000000010dff7812 */ /* 0x040fe4000780c0ff */
[----:B------:R-:W-:Y:S02]  /*a5a0*/  LOP3.LUT P2, RZ, R13, 0x2, RZ, 0xc0, !PT ;  /* 0x000000020dff7812 */ /* 0x000fe4000784c0ff */
[----:B------:R-:W-:Y:S02]  /*a5b0*/  SHF.R.U32.HI R6, RZ, R7, R6 ;  /* 0x00000007ff067219 */ /* 0x000fe40000011606 */
[----:B------:R-:W-:Y:S02]  /*a5c0*/  PLOP3.LUT P0, PT, P0, P1, P2, 0xe0, 0x0 ;  /* 0x000000000000781c */ /* 0x000fe40000703c20 */
[----:B------:R-:W-:-:S02]  /*a5d0*/  LOP3.LUT P1, RZ, R3, 0x7fffff, RZ, 0xc0, !PT ;  /* 0x007fffff03ff7812 */ /* 0x000fc4000782c0ff */
[----:B------:R-:W-:-:S04]  /*a5e0*/  SEL R0, RZ, 0x1, !P0 ;  /* 0x00000001ff007807 */ /* 0x000fc80004000000 */
[----:B------:R-:W-:-:S04]  /*a5f0*/  IADD3 R0, -R0, RZ, RZ ;  /* 0x000000ff00007210 */ /* 0x000fc80007ffe1ff */
[----:B------:R-:W-:-:S13]  /*a600*/  ISETP.GE.AND P0, PT, R0, RZ, PT ;  /* 0x000000ff0000720c */ /* 0x000fda0003f06270 */
[----:B------:R-:W-:-:S05]  /*a610*/  @!P0 IADD3 R6, R6, 0x1, RZ ;  /* 0x0000000106068810 */ /* 0x000fca0007ffe0ff */
[----:B------:R-:W-:-:S05]  /*a620*/  @!P1 IMAD.SHL.U32 R6, R6, 0x2, RZ ;  /* 0x0000000206069824 */ /* 0x000fca00078e00ff */
[----:B------:R-:W-:Y:S01]  /*a630*/  LOP3.LUT R6, R6, 0x80000000, R3, 0xf8, !PT ;  /* 0x8000000006067812 */ /* 0x000fe200078ef803 */
[----:B------:R-:W-:Y:S06]  /*a640*/  BRA `(.L_x_144) ;  /* 0x0000000000047947 */ /* 0x000fec0003800000 */
.L_x_145:
[----:B------:R1:W2:Y:S02]  /*a650*/  MUFU.RCP R6, R3 ;  /* 0x0000000300067308 */ /* 0x0002a40000001000 */
.L_x_144:
[----:B------:R-:W-:Y:S05]  /*a660*/  BSYNC B2 ;  /* 0x0000000000027941 */ /* 0x000fea0003800000 */
.L_x_142:
[----:B--2---:R-:W-:Y:S01]  /*a670*/  MOV R0, R6 ;  /* 0x0000000600007202 */ /* 0x004fe20000000f00 */
[----:B------:R-:W-:Y:S01]  /*a680*/  IMAD.MOV.U32 R6, RZ, RZ, R14 ;  /* 0x000000ffff067224 */ /* 0x000fe200078e000e */
[----:B------:R-:W-:-:S04]  /*a690*/  MOV R7, 0x0 ;  /* 0x0000000000077802 */ /* 0x000fc80000000f00 */
[----:B-1----:R-:W-:Y:S05]  /*a6a0*/  RET.REL.NODEC R6 `(_ZN7cutlass13device_kernelINS_4fmha6kernel28FmhaKernelTmaWarpSpecializedINS1_10collective30FmhaMainloopTmaWarpSpecializedINS_10bfloat16_tEffN4cute5tupleIJNS7_1CILi128EEENS9_ILi64EEENS9_ILi96EEEEEENS8_IJiNS9_ILi1EEENS8_IJiiEEEEEESG_SG_NS4_14ResidualFusionEJNS2_6OptionILNS2_3TagE0ENS9_ILb1EEEEENSI_ILSJ_2ESK_EEEEENS4_15FmhaFwdEpilogueIS6_fNS8_IJSB_SC_SB_EEEEENS2_23PersistentTileSchedulerEJSL_SM_EEEEEvNT_6ParamsE) ;  /* 0xffffff5806547950 */ /* 0x002fea0003c3ffff */
.L_x_146:
[----:B------:R-:W-:-:S00]  /*a6b0*/  BRA `(.L_x_146) ;  /* 0xfffffffc00fc7947 */ /* 0x000fc0000383ffff */
[----:B------:R-:W-:-:S00]  /*a6c0*/  NOP ;  /* 0x0000000000007918 */ /* 0x000fc00000000000 */
        /* <DEDUP_REMOVED lines=11> */
.L_x_147:


//--------------------- .nv.global.init           --------------------------
	.section	.nv.global.init,"aw",@progbits
.nv.global.init:
	.type		$str$24,@object
	.size		$str$24,($str$25 - $str$24)
$str$24:
        /*0000*/ 	.byte	0x28, 0x61, 0x64, 0x64, 0x72, 0x65, 0x73, 0x73, 0x20, 0x26, 0x20, 0x6d, 0x61, 0x73, 0x6b, 0x29
        /*0010*/ 	.byte	0x20, 0x3d, 0x3d, 0x20, 0x30, 0x00
	.type		$str$25,@object
	.size		$str$25,(__unnamed_1 - $str$25)
$str$25:
        /*0016*/ 	.byte	0x2f, 0x74, 0x6d, 0x70, 0x2f, 0x63, 0x75, 0x74, 0x6c, 0x61, 0x73, 0x73, 0x5f, 0x73, 0x77, 0x65
        /*0026*/ 	.byte	0x65, 0x70, 0x5f, 0x73, 0x72, 0x63, 0x2f, 0x69, 0x6e, 0x63, 0x6c, 0x75, 0x64, 0x65, 0x2f, 0x63
        /*0036*/ 	.byte	0x75, 0x74, 0x65, 0x2f, 0x70, 0x6f, 0x69, 0x6e, 0x74, 0x65, 0x72, 0x5f, 0x66, 0x6c, 0x61, 0x67
        /*0046*/ 	.byte	0x67, 0x65, 0x64, 0x2e, 0x68, 0x70, 0x70, 0x00
	.type		__unnamed_1,@object
	.size		__unnamed_1,(__unnamed_2 - __unnamed_1)
__unnamed_1:
        /*004e*/ 	.byte	0x61, 0x75, 0x74, 0x6f, 0x20, 0x63, 0x75, 0x74, 0x65, 0x3a, 0x3a, 0x61, 0x73, 0x5f, 0x70, 0x6f
        /* <DEDUP_REMOVED lines=27> */
        /*020e*/ 	.byte	0x32, 0x30, 0x34, 0x38, 0x3e, 0x3e, 0x3e, 0x3e, 0x3e, 0x5d, 0x00
	.type		__unnamed_2,@object
	.size		__unnamed_2,(.L_1 - __unnamed_2)
__unnamed_2:
        /* <DEDUP_REMOVED lines=29> */
.L_1:


//--------------------- .nv.shared._ZN7cutlass13device_kernelINS_4fmha6kernel28FmhaKernelTmaWarpSpecializedINS1_10collective30FmhaMainloopTmaWarpSpecializedINS_10bfloat16_tEffN4cute5tupleIJNS7_1CILi128EEENS9_ILi64EEENS9_ILi96EEEEEENS8_IJiNS9_ILi1EEENS8_IJiiEEEEEESG_SG_NS4_14ResidualFusionEJNS2_6OptionILNS2_3TagE0ENS9_ILb1EEEEENSI_ILSJ_2ESK_EEEEENS4_15FmhaFwdEpilogueIS6_fNS8_IJSB_SC_SB_EEEEENS2_23PersistentTileSchedulerEJSL_SM_EEEEEvNT_6ParamsE --------------------------
	.section	.nv.shared._ZN7cutlass13device_kernelINS_4fmha6kernel28FmhaKernelTmaWarpSpecializedINS1_10collective30FmhaMainloopTmaWarpSpecializedINS_10bfloat16_tEffN4cute5tupleIJNS7_1CILi128EEENS9_ILi64EEENS9_ILi96EEEEEENS8_IJiNS9_ILi1EEENS8_IJiiEEEEEESG_SG_NS4_14ResidualFusionEJNS2_6OptionILNS2_3TagE0ENS9_ILb1EEEEENSI_ILSJ_2ESK_EEEEENS4_15FmhaFwdEpilogueIS6_fNS8_IJSB_SC_SB_EEEEENS2_23PersistentTileSchedulerEJSL_SM_EEEEEvNT_6ParamsE,"aw",@nobits
	.sectionflags	@""
	.align	16
	.zero		1024


//--------------------- .nv.shared.reserved.0     --------------------------
	.section	.nv.shared.reserved.0,"aw",@nobits
	.weak		__nv_reservedSMEM_offset_0_alias
	.size		__nv_reservedSMEM_offset_0_alias, 0, 0
	.other		__nv_reservedSMEM_offset_0_alias,@"STO_CUDA_RESERVED_SHARED STV_DEFAULT"
__nv_reservedSMEM_offset_0_alias:
	.zero		0


//--------------------- .nv.global                --------------------------
	.section	.nv.global,"aw",@nobits
.nv.global:
	.type		_ZN39_INTERNAL_60a3a4c1_4_k_cu_2f626685_34384cute1_E,@object
	.size		_ZN39_INTERNAL_60a3a4c1_4_k_cu_2f626685_34384cute1_E,(_ZN39_INTERNAL_60a3a4c1_4_k_cu_2f626685_34384cuda3std3__45__cpo6cbeginE - _ZN39_INTERNAL_60a3a4c1_4_k_cu_2f626685_34384cute1_E)
_ZN39_INTERNAL_60a3a4c1_4_k_cu_2f626685_34384cute1_E:
	.zero		1
	.type		_ZN39_INTERNAL_60a3a4c1_4_k_cu_2f626685_34384cuda3std3__45__cpo6cbeginE,@object
	.size		_ZN39_INTERNAL_60a3a4c1_4_k_cu_2f626685_34384cuda3std3__45__cpo6cbeginE,(_ZN39_INTERNAL_60a3a4c1_4_k_cu_2f626685_34384cuda3std3__48in_placeE - _ZN39_INTERNAL_60a3a4c1_4_k_cu_2f626685_34384cuda3std3__45__cpo6cbeginE)
_ZN39_INTERNAL_60a3a4c1_4_k_cu_2f626685_34384cuda3std3__45__cpo6cbeginE:
	.zero		1
	.type		_ZN39_INTERNAL_60a3a4c1_4_k_cu_2f626685_34384cuda3std3__48in_placeE,@object
	.size		_ZN39_INTERNAL_60a3a4c1_4_k_cu_2f626685_34384cuda3std3__48in_placeE,(_ZN39_INTERNAL_60a3a4c1_4_k_cu_2f626685_34384cuda3std6ranges3__45__cpo9iter_moveE - _ZN39_INTERNAL_60a3a4c1_4_k_cu_2f626685_34384cuda3std3__48in_placeE)
_ZN39_INTERNAL_60a3a4c1_4_k_cu_2f626685_34384cuda3std3__48in_placeE:
	.zero		1
	.type		_ZN39_INTERNAL_60a3a4c1_4_k_cu_2f626685_34384cuda3std6ranges3__45__cpo9iter_moveE,@object
	.size		_ZN39_INTERNAL_60a3a4c1_4_k_cu_2f626685_34384cuda3std6ranges3__45__cpo9iter_moveE,(_ZN39_INTERNAL_60a3a4c1_4_k_cu_2f626685_34384cuda3std3__45__cpo5beginE - _ZN39_INTERNAL_60a3a4c1_4_k_cu_2f626685_34384cuda3std6ranges3__45__cpo9iter_moveE)
_ZN39_INTERNAL_60a3a4c1_4_k_cu_2f626685_34384cuda3std6ranges3__45__cpo9iter_moveE:
	.zero		1
	.type		_ZN39_INTERNAL_60a3a4c1_4_k_cu_2f626685_34384cuda3std3__45__cpo5beginE,@object
	.size		_ZN39_INTERNAL_60a3a4c1_4_k_cu_2f626685_34384cuda3std3__45__cpo5beginE,(_ZN39_INTERNAL_60a3a4c1_4_k_cu_2f626685_34384cuda3std3__441_GLOBAL__N__60a3a4c1_4_k_cu_2f626685_34386ignoreE - _ZN39_INTERNAL_60a3a4c1_4_k_cu_2f626685_34384cuda3std3__45__cpo5beginE)
_ZN39_INTERNAL_60a3a4c1_4_k_cu_2f626685_34384cuda3std3__45__cpo5beginE:
	.zero		1
	.type		_ZN39_INTERNAL_60a3a4c1_4_k_cu_2f626685_34384cuda3std3__441_GLOBAL__N__60a3a4c1_4_k_cu_2f626685_34386ignoreE,@object
	.size		_ZN39_INTERNAL_60a3a4c1_4_k_cu_2f626685_34384cuda3std3__441_GLOBAL__N__60a3a4c1_4_k_cu_2f626685_34386ignoreE,(_ZN39_INTERNAL_60a3a4c1_4_k_cu_2f626685_34384cute7productE - _ZN39_INTERNAL_60a3a4c1_4_k_cu_2f626685_34384cuda3std3__441_GLOBAL__N__60a3a4c1_4_k_cu_2f626685_34386ignoreE)
_ZN39_INTERNAL_60a3a4c1_4_k_cu_2f626685_34384cuda3std3__441_GLOBAL__N__60a3a4c1_4_k_cu_2f626685_34386ignoreE:
	.zero		1
	.type		_ZN39_INTERNAL_60a3a4c1_4_k_cu_2f626685_34384cute7productE,@object
	.size		_ZN39_INTERNAL_60a3a4c1_4_k_cu_2f626685_34384cute7productE,(_ZN39_INTERNAL_60a3a4c1_4_k_cu_2f626685_34384cuda3std3__45__cpo3endE - _ZN39_INTERNAL_60a3a4c1_4_k_cu_2f626685_34384cute7productE)
_ZN39_INTERNAL_60a3a4c1_4_k_cu_2f626685_34384cute7productE:
	.zero		1
	.type		_ZN39_INTERNAL_60a3a4c1_4_k_cu_2f626685_34384cuda3std3__45__cpo3endE,@object
	.size		_ZN39_INTERNAL_60a3a4c1_4_k_cu_2f626685_34384cuda3std3__45__cpo3endE,(_ZN39_INTERNAL_60a3a4c1_4_k_cu_2f626685_34384cuda3std3__419piecewise_constructE - _ZN39_INTERNAL_60a3a4c1_4_k_cu_2f626685_34384cuda3std3__45__cpo3endE)
_ZN39_INTERNAL_60a3a4c1_4_k_cu_2f626685_34384cuda3std3__45__cpo3endE:
	.zero		1
	.type		_ZN39_INTERNAL_60a3a4c1_4_k_cu_2f626685_34384cuda3std3__419piecewise_constructE,@object
	.size		_ZN39_INTERNAL_60a3a4c1_4_k_cu_2f626685_34384cuda3std3__419piecewise_constructE,(_ZN39_INTERNAL_60a3a4c1_4_k_cu_2f626685_34384cuda3std3__45__cpo4cendE - _ZN39_INTERNAL_60a3a4c1_4_k_cu_2f626685_34384cuda3std3__419piecewise_constructE)
_ZN39_INTERNAL_60a3a4c1_4_k_cu_2f626685_34384cuda3std3__419piecewise_constructE:
	.zero		1
	.type		_ZN39_INTERNAL_60a3a4c1_4_k_cu_2f626685_34384cuda3std3__45__cpo4cendE,@object
	.size		_ZN39_INTERNAL_60a3a4c1_4_k_cu_2f626685_34384cuda3std3__45__cpo4cendE,(_ZN39_INTERNAL_60a3a4c1_4_k_cu_2f626685_34384cuda3std6ranges3__45__cpo4swapE - _ZN39_INTERNAL_60a3a4c1_4_k_cu_2f626685_34384cuda3std3__45__cpo4cendE)
_ZN39_INTERNAL_60a3a4c1_4_k_cu_2f626685_34384cuda3std3__45__cpo4cendE:
	.zero		1
	.type		_ZN39_INTERNAL_60a3a4c1_4_k_cu_2f626685_34384cuda3std6ranges3__45__cpo4swapE,@object
	.size		_ZN39_INTERNAL_60a3a4c1_4_k_cu_2f626685_34384cuda3std6ranges3__45__cpo4swapE,(.L_9 - _ZN39_INTERNAL_60a3a4c1_4_k_cu_2f626685_34384cuda3std6ranges3__45__cpo4swapE)
_ZN39_INTERNAL_60a3a4c1_4_k_cu_2f626685_34384cuda3std6ranges3__45__cpo4swapE:
	.zero		1
.L_9:


//--------------------- .nv.constant0._ZN7cutlass13device_kernelINS_4fmha6kernel28FmhaKernelTmaWarpSpecializedINS1_10collective30FmhaMainloopTmaWarpSpecializedINS_10bfloat16_tEffN4cute5tupleIJNS7_1CILi128EEENS9_ILi64EEENS9_ILi96EEEEEENS8_IJiNS9_ILi1EEENS8_IJiiEEEEEESG_SG_NS4_14ResidualFusionEJNS2_6OptionILNS2_3TagE0ENS9_ILb1EEEEENSI_ILSJ_2ESK_EEEEENS4_15FmhaFwdEpilogueIS6_fNS8_IJSB_SC_SB_EEEEENS2_23PersistentTileSchedulerEJSL_SM_EEEEEvNT_6ParamsE --------------------------
	.section	.nv.constant0._ZN7cutlass13device_kernelINS_4fmha6kernel28FmhaKernelTmaWarpSpecializedINS1_10collective30FmhaMainloopTmaWarpSpecializedINS_10bfloat16_tEffN4cute5tupleIJNS7_1CILi128EEENS9_ILi64EEENS9_ILi96EEEEEENS8_IJiNS9_ILi1EEENS8_IJiiEEEEEESG_SG_NS4_14ResidualFusionEJNS2_6OptionILNS2_3TagE0ENS9_ILb1EEEEENSI_ILSJ_2ESK_EEEEENS4_15FmhaFwdEpilogueIS6_fNS8_IJSB_SC_SB_EEEEENS2_23PersistentTileSchedulerEJSL_SM_EEEEEvNT_6ParamsE,"a",@progbits
	.sectionflags	@""
	.align	4
.nv.constant0._ZN7cutlass13device_kernelINS_4fmha6kernel28FmhaKernelTmaWarpSpecializedINS1_10collective30FmhaMainloopTmaWarpSpecializedINS_10bfloat16_tEffN4cute5tupleIJNS7_1CILi128EEENS9_ILi64EEENS9_ILi96EEEEEENS8_IJiNS9_ILi1EEENS8_IJiiEEEEEESG_SG_NS4_14ResidualFusionEJNS2_6OptionILNS2_3TagE0ENS9_ILb1EEEEENSI_ILSJ_2ESK_EEEEENS4_15FmhaFwdEpilogueIS6_fNS8_IJSB_SC_SB_EEEEENS2_23PersistentTileSchedulerEJSL_SM_EEEEEvNT_6ParamsE:
	.zero		2688


//--------------------- SYMBOLS --------------------------

	.type		.nv.reservedSmem.offset0,@object
	.size		.nv.reservedSmem.offset0,0x4
	.type		__assertfail,@function
